
	.version 1.4
	.target sm_11, map_f64_to_f32
	// compiled with /usr/local/cuda-5.5/open64/lib//be
	// nvopencc 4.0 built on 2011-05-12

	//-----------------------------------------------------------
	// Compiling /tmp/tmpxft_000072df_00000000-7_connected_comp.cpp3.i (/tmp/ccBI#.8n50AF)
	//-----------------------------------------------------------

	//-----------------------------------------------------------
	// Options:
	//-----------------------------------------------------------
	//  Target:ptx, ISA:sm_11, Endian:little, Pointer Size:64
	//  -O3	(Optimization level)
	//  -g0	(Debug level)
	//  -m2	(Report advisories)
	//-----------------------------------------------------------

	.file	1	"<command-line>"
	.file	2	"/tmp/tmpxft_000072df_00000000-6_connected_comp.cudafe2.gpu"
	.file	3	"../../gpu_bench/cudalib/cudaGraph.h"
	.file	4	"/usr/lib/gcc/x86_64-linux-gnu/4.4.7/include/stddef.h"
	.file	5	"/usr/local/cuda/bin/../include/crt/device_runtime.h"
	.file	6	"/usr/local/cuda/bin/../include/host_defines.h"
	.file	7	"/usr/local/cuda/bin/../include/builtin_types.h"
	.file	8	"/usr/local/cuda/bin/../include/device_types.h"
	.file	9	"/usr/local/cuda/bin/../include/driver_types.h"
	.file	10	"/usr/local/cuda/bin/../include/surface_types.h"
	.file	11	"/usr/local/cuda/bin/../include/texture_types.h"
	.file	12	"/usr/local/cuda/bin/../include/vector_types.h"
	.file	13	"/usr/local/cuda/bin/../include/device_launch_parameters.h"
	.file	14	"/usr/local/cuda/bin/../include/crt/storage_class.h"
	.file	15	"/usr/include/x86_64-linux-gnu/bits/types.h"
	.file	16	"/usr/include/time.h"
	.file	17	"/usr/include/stdint.h"
	.file	18	"connected_comp.cu"
	.file	19	"/usr/local/cuda/bin/../include/common_functions.h"
	.file	20	"/usr/local/cuda/bin/../include/math_functions.h"
	.file	21	"/usr/local/cuda/bin/../include/math_constants.h"
	.file	22	"/usr/local/cuda/bin/../include/device_functions.h"
	.file	23	"/usr/local/cuda/bin/../include/sm_11_atomic_functions.h"
	.file	24	"/usr/local/cuda/bin/../include/sm_12_atomic_functions.h"
	.file	25	"/usr/local/cuda/bin/../include/sm_13_double_functions.h"
	.file	26	"/usr/local/cuda/bin/../include/sm_20_atomic_functions.h"
	.file	27	"/usr/local/cuda/bin/../include/sm_20_intrinsics.h"
	.file	28	"/usr/local/cuda/bin/../include/surface_functions.h"
	.file	29	"/usr/local/cuda/bin/../include/texture_fetch_functions.h"
	.file	30	"/usr/local/cuda/bin/../include/math_functions_dbl_ptx1.h"


	.entry _Z10initializePmS_PbS_9cudaGraph (
		.param .u64 __cudaparm__Z10initializePmS_PbS_9cudaGraph_d_parents,
		.param .u64 __cudaparm__Z10initializePmS_PbS_9cudaGraph_d_shadow,
		.param .u64 __cudaparm__Z10initializePmS_PbS_9cudaGraph_d_mask,
		.param .u64 __cudaparm__Z10initializePmS_PbS_9cudaGraph_d_edge_src,
		.param .align 8 .b8 __cudaparm__Z10initializePmS_PbS_9cudaGraph_graph[32])
	{
	.reg .u16 %rh<5>;
	.reg .u32 %r<5>;
	.reg .u64 %rd<23>;
	.reg .pred %p<5>;
	.loc	18	17	0
$LDWbegin__Z10initializePmS_PbS_9cudaGraph:
	mov.u16 	%rh1, %ctaid.x;
	mov.u16 	%rh2, %ntid.x;
	mul.wide.u16 	%r1, %rh1, %rh2;
	cvt.u32.u16 	%r2, %tid.x;
	add.u32 	%r3, %r2, %r1;
	cvt.u64.u32 	%rd1, %r3;
	ld.param.u64 	%rd2, [__cudaparm__Z10initializePmS_PbS_9cudaGraph_graph+16];
	setp.gt.u64 	%p1, %rd2, %rd1;
	@%p1 bra 	$Lt_0_2050;
	bra.uni 	$LBB8__Z10initializePmS_PbS_9cudaGraph;
$Lt_0_2050:
	.loc	18	22	0
	mul.lo.u64 	%rd3, %rd1, 8;
	ld.param.u64 	%rd4, [__cudaparm__Z10initializePmS_PbS_9cudaGraph_d_parents];
	add.u64 	%rd5, %rd4, %rd3;
	st.global.u64 	[%rd5+0], %rd1;
	.loc	18	23	0
	ld.param.u64 	%rd6, [__cudaparm__Z10initializePmS_PbS_9cudaGraph_d_shadow];
	add.u64 	%rd7, %rd6, %rd3;
	st.global.u64 	[%rd7+0], %rd1;
	.loc	18	26	0
	ld.param.u64 	%rd8, [__cudaparm__Z10initializePmS_PbS_9cudaGraph_graph+0];
	add.u64 	%rd9, %rd8, %rd3;
	ld.global.u64 	%rd10, [%rd9+0];
	.loc	18	27	0
	ld.global.u64 	%rd11, [%rd9+8];
	.loc	18	28	0
	mov.s64 	%rd12, %rd10;
	setp.ge.u64 	%p2, %rd10, %rd11;
	@%p2 bra 	$LBB8__Z10initializePmS_PbS_9cudaGraph;
	sub.u64 	%rd13, %rd11, %rd10;
	ld.param.u64 	%rd14, [__cudaparm__Z10initializePmS_PbS_9cudaGraph_d_edge_src];
	mul.lo.u64 	%rd15, %rd10, 8;
	add.u64 	%rd16, %rd14, %rd15;
	mul.lo.u64 	%rd17, %rd11, 8;
	add.u64 	%rd18, %rd14, %rd17;
	ld.param.u64 	%rd19, [__cudaparm__Z10initializePmS_PbS_9cudaGraph_d_mask];
	mov.s64 	%rd20, %rd13;
$Lt_0_3074:
 //<loop> Loop body line 28, nesting depth: 1, estimated iterations: unknown
	.loc	18	30	0
	mov.s16 	%rh3, 0;
	.loc	18	28	0
	ld.param.u64 	%rd19, [__cudaparm__Z10initializePmS_PbS_9cudaGraph_d_mask];
	.loc	18	30	0
	add.u64 	%rd21, %rd12, %rd19;
	st.global.s8 	[%rd21+0], %rh3;
	.loc	18	31	0
	st.global.u64 	[%rd16+0], %rd1;
	add.u64 	%rd12, %rd12, 1;
	add.u64 	%rd16, %rd16, 8;
	setp.ne.u64 	%p3, %rd16, %rd18;
	@%p3 bra 	$Lt_0_3074;
$LBB8__Z10initializePmS_PbS_9cudaGraph:
	.loc	18	34	0
	exit;
$LDWend__Z10initializePmS_PbS_9cudaGraph:
	} // _Z10initializePmS_PbS_9cudaGraph

	.entry _Z14kernel_hookingPmS_PbS_S0_j9cudaGraph (
		.param .u64 __cudaparm__Z14kernel_hookingPmS_PbS_S0_j9cudaGraph_d_parents,
		.param .u64 __cudaparm__Z14kernel_hookingPmS_PbS_S0_j9cudaGraph_d_shadow,
		.param .u64 __cudaparm__Z14kernel_hookingPmS_PbS_S0_j9cudaGraph_d_mask,
		.param .u64 __cudaparm__Z14kernel_hookingPmS_PbS_S0_j9cudaGraph_d_edge_src,
		.param .u64 __cudaparm__Z14kernel_hookingPmS_PbS_S0_j9cudaGraph_d_over,
		.param .u32 __cudaparm__Z14kernel_hookingPmS_PbS_S0_j9cudaGraph_iter,
		.param .align 8 .b8 __cudaparm__Z14kernel_hookingPmS_PbS_S0_j9cudaGraph_graph[32])
	{
	.reg .u16 %rh<6>;
	.reg .u32 %r<10>;
	.reg .u64 %rd<34>;
	.reg .pred %p<10>;
	.loc	18	44	0
$LDWbegin__Z14kernel_hookingPmS_PbS_S0_j9cudaGraph:
	mov.u16 	%rh1, %ctaid.x;
	mov.u16 	%rh2, %ntid.x;
	mul.wide.u16 	%r1, %rh1, %rh2;
	cvt.u32.u16 	%r2, %tid.x;
	add.u32 	%r3, %r2, %r1;
	cvt.u64.u32 	%rd1, %r3;
	mul.wide.u32 	%rd2, %r3, 2;
	ld.param.u64 	%rd3, [__cudaparm__Z14kernel_hookingPmS_PbS_S0_j9cudaGraph_graph+24];
	setp.lt.u64 	%p1, %rd2, %rd3;
	@%p1 bra 	$Lt_1_8706;
	bra.uni 	$LBB18__Z14kernel_hookingPmS_PbS_S0_j9cudaGraph;
$Lt_1_8706:
	.loc	18	54	0
	mov.s64 	%rd4, %rd2;
	add.u64 	%rd5, %rd2, 2;
	.loc	18	44	0
	ld.param.u64 	%rd3, [__cudaparm__Z14kernel_hookingPmS_PbS_S0_j9cudaGraph_graph+24];
	.loc	18	54	0
	setp.gt.u64 	%p2, %rd5, %rd3;
	selp.u64 	%rd6, %rd3, %rd5, %p2;
	setp.ge.u64 	%p3, %rd2, %rd6;
	@%p3 bra 	$LBB18__Z14kernel_hookingPmS_PbS_S0_j9cudaGraph;
	sub.u64 	%rd7, %rd6, %rd2;
	ld.param.u64 	%rd8, [__cudaparm__Z14kernel_hookingPmS_PbS_S0_j9cudaGraph_d_mask];
	mov.s64 	%rd9, %rd7;
$Lt_1_6658:
 //<loop> Loop body line 54, nesting depth: 1, estimated iterations: unknown
	ld.param.u64 	%rd8, [__cudaparm__Z14kernel_hookingPmS_PbS_S0_j9cudaGraph_d_mask];
	.loc	18	56	0
	add.u64 	%rd10, %rd4, %rd8;
	ld.global.s8 	%r4, [%rd10+0];
	mov.u32 	%r5, 0;
	setp.ne.s32 	%p4, %r4, %r5;
	@%p4 bra 	$Lt_1_6914;
	.loc	18	58	0
	mul.lo.u64 	%rd11, %rd4, 8;
	ld.param.u64 	%rd12, [__cudaparm__Z14kernel_hookingPmS_PbS_S0_j9cudaGraph_d_edge_src];
	add.u64 	%rd13, %rd12, %rd11;
	ld.global.u64 	%rd14, [%rd13+0];
	.loc	18	59	0
	ld.param.u64 	%rd15, [__cudaparm__Z14kernel_hookingPmS_PbS_S0_j9cudaGraph_graph+8];
	add.u64 	%rd16, %rd15, %rd11;
	ld.global.u64 	%rd17, [%rd16+0];
	ld.param.u64 	%rd18, [__cudaparm__Z14kernel_hookingPmS_PbS_S0_j9cudaGraph_d_parents];
	mul.lo.u64 	%rd19, %rd14, 8;
	add.u64 	%rd20, %rd18, %rd19;
	ld.global.u64 	%rd21, [%rd20+0];
	mul.lo.u64 	%rd22, %rd17, 8;
	add.u64 	%rd23, %rd18, %rd22;
	ld.global.u64 	%rd24, [%rd23+0];
	setp.eq.u64 	%p5, %rd21, %rd24;
	@%p5 bra 	$Lt_1_7170;
	setp.le.u64 	%p6, %rd21, %rd24;
	@%p6 bra 	$Lt_1_7682;
	.loc	18	67	0
	mov.s64 	%rd25, %rd21;
	.loc	18	68	0
	mov.s64 	%rd26, %rd24;
	bra.uni 	$Lt_1_7426;
$Lt_1_7682:
	.loc	18	74	0
	mov.s64 	%rd25, %rd24;
	.loc	18	75	0
	mov.s64 	%rd26, %rd21;
$Lt_1_7426:
	ld.param.u64 	%rd27, [__cudaparm__Z14kernel_hookingPmS_PbS_S0_j9cudaGraph_d_shadow];
	ld.param.u32 	%r6, [__cudaparm__Z14kernel_hookingPmS_PbS_S0_j9cudaGraph_iter];
	and.b32 	%r7, %r6, 1;
	mov.u32 	%r8, 0;
	setp.ne.u32 	%p7, %r7, %r8;
	@%p7 bra 	$Lt_1_8194;
	.loc	18	82	0
	mul.lo.u64 	%rd28, %rd26, 8;
	.loc	18	75	0
	ld.param.u64 	%rd27, [__cudaparm__Z14kernel_hookingPmS_PbS_S0_j9cudaGraph_d_shadow];
	.loc	18	82	0
	add.u64 	%rd29, %rd27, %rd28;
	st.global.u64 	[%rd29+0], %rd25;
	bra.uni 	$Lt_1_7938;
$Lt_1_8194:
	.loc	18	87	0
	mul.lo.u64 	%rd30, %rd25, 8;
	.loc	18	75	0
	ld.param.u64 	%rd27, [__cudaparm__Z14kernel_hookingPmS_PbS_S0_j9cudaGraph_d_shadow];
	.loc	18	87	0
	add.u64 	%rd31, %rd27, %rd30;
	st.global.u64 	[%rd31+0], %rd26;
$Lt_1_7938:
	.loc	18	90	0
	mov.s16 	%rh3, 0;
	ld.param.u64 	%rd32, [__cudaparm__Z14kernel_hookingPmS_PbS_S0_j9cudaGraph_d_over];
	st.global.s8 	[%rd32+0], %rh3;
	bra.uni 	$Lt_1_6914;
$Lt_1_7170:
	.loc	18	94	0
	mov.s16 	%rh4, 1;
	st.global.s8 	[%rd10+0], %rh4;
$Lt_1_6914:
$Lt_1_258:
	.loc	18	96	0
	add.u64 	%rd4, %rd4, 1;
	setp.ne.u64 	%p8, %rd6, %rd4;
	@%p8 bra 	$Lt_1_6658;
$LBB18__Z14kernel_hookingPmS_PbS_S0_j9cudaGraph:
	.loc	18	97	0
	exit;
$LDWend__Z14kernel_hookingPmS_PbS_S0_j9cudaGraph:
	} // _Z14kernel_hookingPmS_PbS_S0_j9cudaGraph

	.entry _Z13kernel_updatePmS_j (
		.param .u64 __cudaparm__Z13kernel_updatePmS_j_d_parents,
		.param .u64 __cudaparm__Z13kernel_updatePmS_j_d_shadow,
		.param .u32 __cudaparm__Z13kernel_updatePmS_j_vertex_cnt)
	{
	.reg .u16 %rh<4>;
	.reg .u32 %r<6>;
	.reg .u64 %rd<10>;
	.reg .pred %p<3>;
	.loc	18	102	0
$LDWbegin__Z13kernel_updatePmS_j:
	mov.u16 	%rh1, %ctaid.x;
	mov.u16 	%rh2, %ntid.x;
	mul.wide.u16 	%r1, %rh1, %rh2;
	cvt.u32.u16 	%r2, %tid.x;
	add.u32 	%r3, %r2, %r1;
	cvt.u64.u32 	%rd1, %r3;
	ld.param.u32 	%r4, [__cudaparm__Z13kernel_updatePmS_j_vertex_cnt];
	cvt.u64.u32 	%rd2, %r4;
	setp.gt.u64 	%p1, %rd2, %rd1;
	@%p1 bra 	$Lt_2_1026;
	bra.uni 	$LBB4__Z13kernel_updatePmS_j;
$Lt_2_1026:
	.loc	18	107	0
	mul.lo.u64 	%rd3, %rd1, 8;
	ld.param.u64 	%rd4, [__cudaparm__Z13kernel_updatePmS_j_d_shadow];
	add.u64 	%rd5, %rd4, %rd3;
	ld.global.u64 	%rd6, [%rd5+0];
	ld.param.u64 	%rd7, [__cudaparm__Z13kernel_updatePmS_j_d_parents];
	add.u64 	%rd8, %rd7, %rd3;
	st.global.u64 	[%rd8+0], %rd6;
$LBB4__Z13kernel_updatePmS_j:
	.loc	18	108	0
	exit;
$LDWend__Z13kernel_updatePmS_j:
	} // _Z13kernel_updatePmS_j

	.entry _Z22kernel_pointer_jumpingPmS_j (
		.param .u64 __cudaparm__Z22kernel_pointer_jumpingPmS_j_d_parents,
		.param .u64 __cudaparm__Z22kernel_pointer_jumpingPmS_j_d_shadow,
		.param .u32 __cudaparm__Z22kernel_pointer_jumpingPmS_j_vertex_cnt)
	{
	.reg .u16 %rh<4>;
	.reg .u32 %r<6>;
	.reg .u64 %rd<15>;
	.reg .pred %p<5>;
	.loc	18	113	0
$LDWbegin__Z22kernel_pointer_jumpingPmS_j:
	mov.u16 	%rh1, %ctaid.x;
	mov.u16 	%rh2, %ntid.x;
	mul.wide.u16 	%r1, %rh1, %rh2;
	cvt.u32.u16 	%r2, %tid.x;
	add.u32 	%r3, %r2, %r1;
	cvt.u64.u32 	%rd1, %r3;
	ld.param.u32 	%r4, [__cudaparm__Z22kernel_pointer_jumpingPmS_j_vertex_cnt];
	cvt.u64.u32 	%rd2, %r4;
	setp.gt.u64 	%p1, %rd2, %rd1;
	@%p1 bra 	$Lt_3_2050;
	bra.uni 	$LBB6__Z22kernel_pointer_jumpingPmS_j;
$Lt_3_2050:
	.loc	18	119	0
	mul.lo.u64 	%rd3, %rd1, 8;
	ld.param.u64 	%rd4, [__cudaparm__Z22kernel_pointer_jumpingPmS_j_d_parents];
	add.u64 	%rd5, %rd3, %rd4;
	ld.global.u64 	%rd6, [%rd5+0];
	mul.lo.u64 	%rd7, %rd6, 8;
	add.u64 	%rd8, %rd4, %rd7;
	ld.global.u64 	%rd9, [%rd8+0];
	setp.eq.u64 	%p2, %rd9, %rd6;
	@%p2 bra 	$Lt_3_2562;
$Lt_3_3074:
	.loc	18	122	0
	mov.s64 	%rd6, %rd9;
	mul.lo.u64 	%rd10, %rd6, 8;
	.loc	18	119	0
	ld.param.u64 	%rd4, [__cudaparm__Z22kernel_pointer_jumpingPmS_j_d_parents];
	.loc	18	122	0
	add.u64 	%rd11, %rd4, %rd10;
	ld.global.u64 	%rd9, [%rd11+0];
	setp.ne.u64 	%p3, %rd9, %rd6;
	@%p3 bra 	$Lt_3_3074;
$Lt_3_2562:
	.loc	18	125	0
	ld.param.u64 	%rd12, [__cudaparm__Z22kernel_pointer_jumpingPmS_j_d_shadow];
	add.u64 	%rd13, %rd12, %rd3;
	st.global.u64 	[%rd13+0], %rd6;
$LBB6__Z22kernel_pointer_jumpingPmS_j:
	.loc	18	126	0
	exit;
$LDWend__Z22kernel_pointer_jumpingPmS_j:
	} // _Z22kernel_pointer_jumpingPmS_j



// ===== COMPILED SASS (sm_100) =====

	.target	sm_100

	.elftype	@"ET_EXEC"


//--------------------- .note.nv.tkinfo           --------------------------
	.section	.note.nv.tkinfo,"",@"SHT_NOTE"
	.sectionflags	@"SHF_NOTE_NV_TKINFO"
	.tkinfo
        /*0018*/ 	.word	0x00000002
        /*0030*/ 	.string	""
        /*0030*/ 	.string	"ptxas"
        /*0030*/ 	.string	"Cuda compilation tools, release 13.0, V13.0.88"
        /*0030*/ 	.string	"Build cuda_13.0.r13.0/compiler.36424714_0"
        /*0030*/ 	.string	"-arch sm_100 "



//--------------------- .note.nv.cuinfo           --------------------------
	.section	.note.nv.cuinfo,"",@"SHT_NOTE"
	.sectionflags	@"SHF_NOTE_NV_CUINFO"
        /*0018*/ 	.short	0x0002
        /*001a*/ 	.short	0x000b
        /*001c*/ 	.short	0x0082
	.zero		2


//--------------------- .nv.info                  --------------------------
	.section	.nv.info,"",@"SHT_CUDA_INFO"
	.align	4


	//----- nvinfo : EIATTR_REGCOUNT
	.align		4
        /*0000*/ 	.byte	0x04, 0x2f
        /*0002*/ 	.short	(.L_1 - .L_0)
	.align		4
.L_0:
        /*0004*/ 	.word	index@(_Z10initializePmS_PbS_9cudaGraph)
        /*0008*/ 	.word	0x00000012


	//----- nvinfo : EIATTR_FRAME_SIZE
	.align		4
.L_1:
        /*000c*/ 	.byte	0x04, 0x11
        /*000e*/ 	.short	(.L_3 - .L_2)
	.align		4
.L_2:
        /*0010*/ 	.word	index@(_Z10initializePmS_PbS_9cudaGraph)
        /*0014*/ 	.word	0x00000000


	//----- nvinfo : EIATTR_REGCOUNT
	.align		4
.L_3:
        /*0018*/ 	.byte	0x04, 0x2f
        /*001a*/ 	.short	(.L_5 - .L_4)
	.align		4
.L_4:
        /*001c*/ 	.word	index@(_Z14kernel_hookingPmS_PbS_S0_j9cudaGraph)
        /*0020*/ 	.word	0x0000001e


	//----- nvinfo : EIATTR_FRAME_SIZE
	.align		4
.L_5:
        /*0024*/ 	.byte	0x04, 0x11
        /*0026*/ 	.short	(.L_7 - .L_6)
	.align		4
.L_6:
        /*0028*/ 	.word	index@(_Z14kernel_hookingPmS_PbS_S0_j9cudaGraph)
        /*002c*/ 	.word	0x00000000


	//----- nvinfo : EIATTR_REGCOUNT
	.align		4
.L_7:
        /*0030*/ 	.byte	0x04, 0x2f
        /*0032*/ 	.short	(.L_9 - .L_8)
	.align		4
.L_8:
        /*0034*/ 	.word	index@(_Z13kernel_updatePmS_j)
        /*0038*/ 	.word	0x0000000a


	//----- nvinfo : EIATTR_FRAME_SIZE
	.align		4
.L_9:
        /*003c*/ 	.byte	0x04, 0x11
        /*003e*/ 	.short	(.L_11 - .L_10)
	.align		4
.L_10:
        /*0040*/ 	.word	index@(_Z13kernel_updatePmS_j)
        /*0044*/ 	.word	0x00000000


	//----- nvinfo : EIATTR_REGCOUNT
	.align		4
.L_11:
        /*0048*/ 	.byte	0x04, 0x2f
        /*004a*/ 	.short	(.L_13 - .L_12)
	.align		4
.L_12:
        /*004c*/ 	.word	index@(_Z22kernel_pointer_jumpingPmS_j)
        /*0050*/ 	.word	0x00000010


	//----- nvinfo : EIATTR_FRAME_SIZE
	.align		4
.L_13:
        /*0054*/ 	.byte	0x04, 0x11
        /*0056*/ 	.short	(.L_15 - .L_14)
	.align		4
.L_14:
        /*0058*/ 	.word	index@(_Z22kernel_pointer_jumpingPmS_j)
        /*005c*/ 	.word	0x00000000


	//----- nvinfo : EIATTR_MIN_STACK_SIZE
	.align		4
.L_15:
        /*0060*/ 	.byte	0x04, 0x12
        /*0062*/ 	.short	(.L_17 - .L_16)
	.align		4
.L_16:
        /*0064*/ 	.word	index@(_Z22kernel_pointer_jumpingPmS_j)
        /*0068*/ 	.word	0x00000000


	//----- nvinfo : EIATTR_MIN_STACK_SIZE
	.align		4
.L_17:
        /*006c*/ 	.byte	0x04, 0x12
        /*006e*/ 	.short	(.L_19 - .L_18)
	.align		4
.L_18:
        /*0070*/ 	.word	index@(_Z13kernel_updatePmS_j)
        /*0074*/ 	.word	0x00000000


	//----- nvinfo : EIATTR_MIN_STACK_SIZE
	.align		4
.L_19:
        /*0078*/ 	.byte	0x04, 0x12
        /*007a*/ 	.short	(.L_21 - .L_20)
	.align		4
.L_20:
        /*007c*/ 	.word	index@(_Z14kernel_hookingPmS_PbS_S0_j9cudaGraph)
        /*0080*/ 	.word	0x00000000


	//----- nvinfo : EIATTR_MIN_STACK_SIZE
	.align		4
.L_21:
        /*0084*/ 	.byte	0x04, 0x12
        /*0086*/ 	.short	(.L_23 - .L_22)
	.align		4
.L_22:
        /*0088*/ 	.word	index@(_Z10initializePmS_PbS_9cudaGraph)
        /*008c*/ 	.word	0x00000000
.L_23:


//--------------------- .nv.compat                --------------------------
	.section	.nv.compat,"",@"SHT_CUDA_COMPAT_INFO"
	.align	4
        /*0000*/ 	.byte	0x02, 0x09, 0x00, 0x00, 0x02, 0x02, 0x01, 0x00, 0x02, 0x05, 0x05, 0x00, 0x03, 0x07, 0x01, 0x01
        /*0010*/ 	.byte	0x02, 0x03, 0x00, 0x00, 0x02, 0x06, 0x01, 0x00, 0x04, 0x0b, 0x08, 0x00, 0x09, 0x00, 0x00, 0x00
        /*0020*/ 	.byte	0x00, 0x00, 0x00, 0x00


//--------------------- .nv.info._Z22kernel_pointer_jumpingPmS_j --------------------------
	.section	.nv.info._Z22kernel_pointer_jumpingPmS_j,"",@"SHT_CUDA_INFO"
	.sectionflags	@""
	.align	4


	//----- nvinfo : EIATTR_CUDA_API_VERSION
	.align		4
        /*0000*/ 	.byte	0x04, 0x37
        /*0002*/ 	.short	(.L_25 - .L_24)
.L_24:
        /*0004*/ 	.word	0x00000082


	//----- nvinfo : EIATTR_KPARAM_INFO
	.align		4
.L_25:
        /*0008*/ 	.byte	0x04, 0x17
        /*000a*/ 	.short	(.L_27 - .L_26)
.L_26:
        /*000c*/ 	.word	0x00000000
        /*0010*/ 	.short	0x0002
        /*0012*/ 	.short	0x0010
        /*0014*/ 	.byte	0x00, 0xf0, 0x11, 0x00


	//----- nvinfo : EIATTR_KPARAM_INFO
	.align		4
.L_27:
        /*0018*/ 	.byte	0x04, 0x17
        /*001a*/ 	.short	(.L_29 - .L_28)
.L_28:
        /*001c*/ 	.word	0x00000000
        /*0020*/ 	.short	0x0001
        /*0022*/ 	.short	0x0008
        /*0024*/ 	.byte	0x00, 0xf0, 0x21, 0x00


	//----- nvinfo : EIATTR_KPARAM_INFO
	.align		4
.L_29:
        /*0028*/ 	.byte	0x04, 0x17
        /*002a*/ 	.short	(.L_31 - .L_30)
.L_30:
        /*002c*/ 	.word	0x00000000
        /*0030*/ 	.short	0x0000
        /*0032*/ 	.short	0x0000
        /*0034*/ 	.byte	0x00, 0xf0, 0x21, 0x00


	//----- nvinfo : EIATTR_SPARSE_MMA_MASK
	.align		4
.L_31:
        /*0038*/ 	.byte	0x03, 0x50
        /*003a*/ 	.short	0x0000


	//----- nvinfo : EIATTR_MAXREG_COUNT
	.align		4
        /*003c*/ 	.byte	0x03, 0x1b
        /*003e*/ 	.short	0x00ff


	//----- nvinfo : EIATTR_MERCURY_ISA_VERSION
	.align		4
        /*0040*/ 	.byte	0x03, 0x5f
        /*0042*/ 	.short	0x0101


	//----- nvinfo : EIATTR_VRC_CTA_INIT_COUNT
	.align		4
        /*0044*/ 	.byte	0x02, 0x4a
	.zero		1
	.zero		1


	//----- nvinfo : EIATTR_EXIT_INSTR_OFFSETS
	.align		4
        /*0048*/ 	.byte	0x04, 0x1c
        /*004a*/ 	.short	(.L_33 - .L_32)


	//   ....[0]....
.L_32:
        /*004c*/ 	.word	0x000000b0


	//   ....[1]....
        /*0050*/ 	.word	0x00000320


	//----- nvinfo : EIATTR_CRS_STACK_SIZE
	.align		4
.L_33:
        /*0054*/ 	.byte	0x04, 0x1e
        /*0056*/ 	.short	(.L_35 - .L_34)
.L_34:
        /*0058*/ 	.word	0x00000000


	//----- nvinfo : EIATTR_CBANK_PARAM_SIZE
	.align		4
.L_35:
        /*005c*/ 	.byte	0x03, 0x19
        /*005e*/ 	.short	0x0014


	//----- nvinfo : EIATTR_PARAM_CBANK
	.align		4
        /*0060*/ 	.byte	0x04, 0x0a
        /*0062*/ 	.short	(.L_37 - .L_36)
	.align		4
.L_36:
        /*0064*/ 	.word	index@(.nv.constant0._Z22kernel_pointer_jumpingPmS_j)
        /*0068*/ 	.short	0x0380
        /*006a*/ 	.short	0x0014


	//----- nvinfo : EIATTR_SW_WAR
	.align		4
.L_37:
        /*006c*/ 	.byte	0x04, 0x36
        /*006e*/ 	.short	(.L_39 - .L_38)
.L_38:
        /*0070*/ 	.word	0x00000008
.L_39:


//--------------------- .nv.info._Z13kernel_updatePmS_j --------------------------
	.section	.nv.info._Z13kernel_updatePmS_j,"",@"SHT_CUDA_INFO"
	.sectionflags	@""
	.align	4


	//----- nvinfo : EIATTR_CUDA_API_VERSION
	.align		4
        /*0000*/ 	.byte	0x04, 0x37
        /*0002*/ 	.short	(.L_41 - .L_40)
.L_40:
        /*0004*/ 	.word	0x00000082


	//----- nvinfo : EIATTR_KPARAM_INFO
	.align		4
.L_41:
        /*0008*/ 	.byte	0x04, 0x17
        /*000a*/ 	.short	(.L_43 - .L_42)
.L_42:
        /*000c*/ 	.word	0x00000000
        /*0010*/ 	.short	0x0002
        /*0012*/ 	.short	0x0010
        /*0014*/ 	.byte	0x00, 0xf0, 0x11, 0x00


	//----- nvinfo : EIATTR_KPARAM_INFO
	.align		4
.L_43:
        /*0018*/ 	.byte	0x04, 0x17
        /*001a*/ 	.short	(.L_45 - .L_44)
.L_44:
        /*001c*/ 	.word	0x00000000
        /*0020*/ 	.short	0x0001
        /*0022*/ 	.short	0x0008
        /*0024*/ 	.byte	0x00, 0xf0, 0x21, 0x00


	//----- nvinfo : EIATTR_KPARAM_INFO
	.align		4
.L_45:
        /*0028*/ 	.byte	0x04, 0x17
        /*002a*/ 	.short	(.L_47 - .L_46)
.L_46:
        /*002c*/ 	.word	0x00000000
        /*0030*/ 	.short	0x0000
        /*0032*/ 	.short	0x0000
        /*0034*/ 	.byte	0x00, 0xf0, 0x21, 0x00


	//----- nvinfo : EIATTR_SPARSE_MMA_MASK
	.align		4
.L_47:
        /*0038*/ 	.byte	0x03, 0x50
        /*003a*/ 	.short	0x0000


	//----- nvinfo : EIATTR_MAXREG_COUNT
	.align		4
        /*003c*/ 	.byte	0x03, 0x1b
        /*003e*/ 	.short	0x00ff


	//----- nvinfo : EIATTR_MERCURY_ISA_VERSION
	.align		4
        /*0040*/ 	.byte	0x03, 0x5f
        /*0042*/ 	.short	0x0101


	//----- nvinfo : EIATTR_VRC_CTA_INIT_COUNT
	.align		4
        /*0044*/ 	.byte	0x02, 0x4a
	.zero		1
	.zero		1


	//----- nvinfo : EIATTR_EXIT_INSTR_OFFSETS
	.align		4
        /*0048*/ 	.byte	0x04, 0x1c
        /*004a*/ 	.short	(.L_49 - .L_48)


	//   ....[0]....
.L_48:
        /*004c*/ 	.word	0x000000b0


	//   ....[1]....
        /*0050*/ 	.word	0x00000160


	//----- nvinfo : EIATTR_CBANK_PARAM_SIZE
	.align		4
.L_49:
        /*0054*/ 	.byte	0x03, 0x19
        /*0056*/ 	.short	0x0014


	//----- nvinfo : EIATTR_PARAM_CBANK
	.align		4
        /*0058*/ 	.byte	0x04, 0x0a
        /*005a*/ 	.short	(.L_51 - .L_50)
	.align		4
.L_50:
        /*005c*/ 	.word	index@(.nv.constant0._Z13kernel_updatePmS_j)
        /*0060*/ 	.short	0x0380
        /*0062*/ 	.short	0x0014


	//----- nvinfo : EIATTR_SW_WAR
	.align		4
.L_51:
        /*0064*/ 	.byte	0x04, 0x36
        /*0066*/ 	.short	(.L_53 - .L_52)
.L_52:
        /*0068*/ 	.word	0x00000008
.L_53:


//--------------------- .nv.info._Z14kernel_hookingPmS_PbS_S0_j9cudaGraph --------------------------
	.section	.nv.info._Z14kernel_hookingPmS_PbS_S0_j9cudaGraph,"",@"SHT_CUDA_INFO"
	.sectionflags	@""
	.align	4


	//----- nvinfo : EIATTR_CUDA_API_VERSION
	.align		4
        /*0000*/ 	.byte	0x04, 0x37
        /*0002*/ 	.short	(.L_55 - .L_54)
.L_54:
        /*0004*/ 	.word	0x00000082


	//----- nvinfo : EIATTR_KPARAM_INFO
	.align		4
.L_55:
        /*0008*/ 	.byte	0x04, 0x17
        /*000a*/ 	.short	(.L_57 - .L_56)
.L_56:
        /*000c*/ 	.word	0x00000000
        /*0010*/ 	.short	0x0006
        /*0012*/ 	.short	0x0030
        /*0014*/ 	.byte	0x00, 0xf0, 0x81, 0x00


	//----- nvinfo : EIATTR_KPARAM_INFO
	.align		4
.L_57:
        /*0018*/ 	.byte	0x04, 0x17
        /*001a*/ 	.short	(.L_59 - .L_58)
.L_58:
        /*001c*/ 	.word	0x00000000
        /*0020*/ 	.short	0x0005
        /*0022*/ 	.short	0x0028
        /*0024*/ 	.byte	0x00, 0xf0, 0x11, 0x00


	//----- nvinfo : EIATTR_KPARAM_INFO
	.align		4
.L_59:
        /*0028*/ 	.byte	0x04, 0x17
        /*002a*/ 	.short	(.L_61 - .L_60)
.L_60:
        /*002c*/ 	.word	0x00000000
        /*0030*/ 	.short	0x0004
        /*0032*/ 	.short	0x0020
        /*0034*/ 	.byte	0x00, 0xf0, 0x21, 0x00


	//----- nvinfo : EIATTR_KPARAM_INFO
	.align		4
.L_61:
        /*0038*/ 	.byte	0x04, 0x17
        /*003a*/ 	.short	(.L_63 - .L_62)
.L_62:
        /*003c*/ 	.word	0x00000000
        /*0040*/ 	.short	0x0003
        /*0042*/ 	.short	0x0018
        /*0044*/ 	.byte	0x00, 0xf0, 0x21, 0x00


	//----- nvinfo : EIATTR_KPARAM_INFO
	.align		4
.L_63:
        /*0048*/ 	.byte	0x04, 0x17
        /*004a*/ 	.short	(.L_65 - .L_64)
.L_64:
        /*004c*/ 	.word	0x00000000
        /*0050*/ 	.short	0x0002
        /*0052*/ 	.short	0x0010
        /*0054*/ 	.byte	0x00, 0xf0, 0x21, 0x00


	//----- nvinfo : EIATTR_KPARAM_INFO
	.align		4
.L_65:
        /*0058*/ 	.byte	0x04, 0x17
        /*005a*/ 	.short	(.L_67 - .L_66)
.L_66:
        /*005c*/ 	.word	0x00000000
        /*0060*/ 	.short	0x0001
        /*0062*/ 	.short	0x0008
        /*0064*/ 	.byte	0x00, 0xf0, 0x21, 0x00


	//----- nvinfo : EIATTR_KPARAM_INFO
	.align		4
.L_67:
        /*0068*/ 	.byte	0x04, 0x17
        /*006a*/ 	.short	(.L_69 - .L_68)
.L_68:
        /*006c*/ 	.word	0x00000000
        /*0070*/ 	.short	0x0000
        /*0072*/ 	.short	0x0000
        /*0074*/ 	.byte	0x00, 0xf0, 0x21, 0x00


	//----- nvinfo : EIATTR_SPARSE_MMA_MASK
	.align		4
.L_69:
        /*0078*/ 	.byte	0x03, 0x50
        /*007a*/ 	.short	0x0000


	//----- nvinfo : EIATTR_MAXREG_COUNT
	.align		4
        /*007c*/ 	.byte	0x03, 0x1b
        /*007e*/ 	.short	0x00ff


	//----- nvinfo : EIATTR_MERCURY_ISA_VERSION
	.align		4
        /*0080*/ 	.byte	0x03, 0x5f
        /*0082*/ 	.short	0x0101


	//----- nvinfo : EIATTR_VRC_CTA_INIT_COUNT
	.align		4
        /*0084*/ 	.byte	0x02, 0x4a
	.zero		1
	.zero		1


	//----- nvinfo : EIATTR_EXIT_INSTR_OFFSETS
	.align		4
        /*0088*/ 	.byte	0x04, 0x1c
        /*008a*/ 	.short	(.L_71 - .L_70)


	//   ....[0]....
.L_70:
        /*008c*/ 	.word	0x000000c0


	//   ....[1]....
        /*0090*/ 	.word	0x00000150


	//   ....[2]....
        /*0094*/ 	.word	0x000005d0


	//----- nvinfo : EIATTR_CRS_STACK_SIZE
	.align		4
.L_71:
        /*0098*/ 	.byte	0x04, 0x1e
        /*009a*/ 	.short	(.L_73 - .L_72)
.L_72:
        /*009c*/ 	.word	0x00000000


	//----- nvinfo : EIATTR_CBANK_PARAM_SIZE
	.align		4
.L_73:
        /*00a0*/ 	.byte	0x03, 0x19
        /*00a2*/ 	.short	0x0050


	//----- nvinfo : EIATTR_PARAM_CBANK
	.align		4
        /*00a4*/ 	.byte	0x04, 0x0a
        /*00a6*/ 	.short	(.L_75 - .L_74)
	.align		4
.L_74:
        /*00a8*/ 	.word	index@(.nv.constant0._Z14kernel_hookingPmS_PbS_S0_j9cudaGraph)
        /*00ac*/ 	.short	0x0380
        /*00ae*/ 	.short	0x0050


	//----- nvinfo : EIATTR_SW_WAR
	.align		4
.L_75:
        /*00b0*/ 	.byte	0x04, 0x36
        /*00b2*/ 	.short	(.L_77 - .L_76)
.L_76:
        /*00b4*/ 	.word	0x00000008
.L_77:


//--------------------- .nv.info._Z10initializePmS_PbS_9cudaGraph --------------------------
	.section	.nv.info._Z10initializePmS_PbS_9cudaGraph,"",@"SHT_CUDA_INFO"
	.sectionflags	@""
	.align	4


	//----- nvinfo : EIATTR_CUDA_API_VERSION
	.align		4
        /*0000*/ 	.byte	0x04, 0x37
        /*0002*/ 	.short	(.L_79 - .L_78)
.L_78:
        /*0004*/ 	.word	0x00000082


	//----- nvinfo : EIATTR_KPARAM_INFO
	.align		4
.L_79:
        /*0008*/ 	.byte	0x04, 0x17
        /*000a*/ 	.short	(.L_81 - .L_80)
.L_80:
        /*000c*/ 	.word	0x00000000
        /*0010*/ 	.short	0x0004
        /*0012*/ 	.short	0x0020
        /*0014*/ 	.byte	0x00, 0xf0, 0x81, 0x00


	//----- nvinfo : EIATTR_KPARAM_INFO
	.align		4
.L_81:
        /*0018*/ 	.byte	0x04, 0x17
        /*001a*/ 	.short	(.L_83 - .L_82)
.L_82:
        /*001c*/ 	.word	0x00000000
        /*0020*/ 	.short	0x0003
        /*0022*/ 	.short	0x0018
        /*0024*/ 	.byte	0x00, 0xf0, 0x21, 0x00


	//----- nvinfo : EIATTR_KPARAM_INFO
	.align		4
.L_83:
        /*0028*/ 	.byte	0x04, 0x17
        /*002a*/ 	.short	(.L_85 - .L_84)
.L_84:
        /*002c*/ 	.word	0x00000000
        /*0030*/ 	.short	0x0002
        /*0032*/ 	.short	0x0010
        /*0034*/ 	.byte	0x00, 0xf0, 0x21, 0x00


	//----- nvinfo : EIATTR_KPARAM_INFO
	.align		4
.L_85:
        /*0038*/ 	.byte	0x04, 0x17
        /*003a*/ 	.short	(.L_87 - .L_86)
.L_86:
        /*003c*/ 	.word	0x00000000
        /*0040*/ 	.short	0x0001
        /*0042*/ 	.short	0x0008
        /*0044*/ 	.byte	0x00, 0xf0, 0x21, 0x00


	//----- nvinfo : EIATTR_KPARAM_INFO
	.align		4
.L_87:
        /*0048*/ 	.byte	0x04, 0x17
        /*004a*/ 	.short	(.L_89 - .L_88)
.L_88:
        /*004c*/ 	.word	0x00000000
        /*0050*/ 	.short	0x0000
        /*0052*/ 	.short	0x0000
        /*0054*/ 	.byte	0x00, 0xf0, 0x21, 0x00


	//----- nvinfo : EIATTR_SPARSE_MMA_MASK
	.align		4
.L_89:
        /*0058*/ 	.byte	0x03, 0x50
        /*005a*/ 	.short	0x0000


	//----- nvinfo : EIATTR_MAXREG_COUNT
	.align		4
        /*005c*/ 	.byte	0x03, 0x1b
        /*005e*/ 	.short	0x00ff


	//----- nvinfo : EIATTR_MERCURY_ISA_VERSION
	.align		4
        /*0060*/ 	.byte	0x03, 0x5f
        /*0062*/ 	.short	0x0101


	//----- nvinfo : EIATTR_VRC_CTA_INIT_COUNT
	.align		4
        /*0064*/ 	.byte	0x02, 0x4a
	.zero		1
	.zero		1


	//----- nvinfo : EIATTR_EXIT_INSTR_OFFSETS
	.align		4
        /*0068*/ 	.byte	0x04, 0x1c
        /*006a*/ 	.short	(.L_91 - .L_90)


	//   ....[0]....
.L_90:
        /*006c*/ 	.word	0x000000b0


	//   ....[1]....
        /*0070*/ 	.word	0x00000210


	//   ....[2]....
        /*0074*/ 	.word	0x00000730


	//   ....[3]....
        /*0078*/ 	.word	0x00000810


	//----- nvinfo : EIATTR_CRS_STACK_SIZE
	.align		4
.L_91:
        /*007c*/ 	.byte	0x04, 0x1e
        /*007e*/ 	.short	(.L_93 - .L_92)
.L_92:
        /*0080*/ 	.word	0x00000000


	//----- nvinfo : EIATTR_CBANK_PARAM_SIZE
	.align		4
.L_93:
        /*0084*/ 	.byte	0x03, 0x19
        /*0086*/ 	.short	0x0040


	//----- nvinfo : EIATTR_PARAM_CBANK
	.align		4
        /*0088*/ 	.byte	0x04, 0x0a
        /*008a*/ 	.short	(.L_95 - .L_94)
	.align		4
.L_94:
        /*008c*/ 	.word	index@(.nv.constant0._Z10initializePmS_PbS_9cudaGraph)
        /*0090*/ 	.short	0x0380
        /*0092*/ 	.short	0x0040


	//----- nvinfo : EIATTR_SW_WAR
	.align		4
.L_95:
        /*0094*/ 	.byte	0x04, 0x36
        /*0096*/ 	.short	(.L_97 - .L_96)
.L_96:
        /*0098*/ 	.word	0x00000008
.L_97:


//--------------------- .nv.callgraph             --------------------------
	.section	.nv.callgraph,"",@"SHT_CUDA_CALLGRAPH"
	.align	4
	.sectionentsize	8
	.align		4
        /*0000*/ 	.word	0x00000000
	.align		4
        /*0004*/ 	.word	0xffffffff
	.align		4
        /*0008*/ 	.word	0x00000000
	.align		4
        /*000c*/ 	.word	0xfffffffe
	.align		4
        /*0010*/ 	.word	0x00000000
	.align		4
        /*0014*/ 	.word	0xfffffffd
	.align		4
        /*0018*/ 	.word	0x00000000
	.align		4
        /*001c*/ 	.word	0xfffffffc


//--------------------- .text._Z22kernel_pointer_jumpingPmS_j --------------------------
	.section	.text._Z22kernel_pointer_jumpingPmS_j,"ax",@progbits
	.align	128
.text._Z22kernel_pointer_jumpingPmS_j:
        .type           _Z22kernel_pointer_jumpingPmS_j,@function
        .size           _Z22kernel_pointer_jumpingPmS_j,(.L_x_22 - _Z22kernel_pointer_jumpingPmS_j)
        .other          _Z22kernel_pointer_jumpingPmS_j,@"STO_CUDA_ENTRY STV_DEFAULT"
_Z22kernel_pointer_jumpingPmS_j:
[----:B------:R-:W-:Y:S01]  /*0000*/  LDC R1, c[0x0][0x37c] ;  /* 0x0000df00ff017b82 */ /* 0x000fe20000000800 */
[----:B------:R-:W0:Y:S07]  /*0010*/  S2R R0, SR_TID.X ;  /* 0x0000000000007919 */ /* 0x000e2e0000002100 */
[----:B------:R-:W1:Y:S01]  /*0020*/  S2UR UR4, SR_CTAID.X ;  /* 0x00000000000479c3 */ /* 0x000e620000002500 */
[----:B------:R-:W2:Y:S07]  /*0030*/  LDCU UR5, c[0x0][0x390] ;  /* 0x00007200ff0577ac */ /* 0x000eae0008000800 */
[----:B------:R-:W3:Y:S01]  /*0040*/  LDC R9, c[0x0][0x360] ;  /* 0x0000d800ff097b82 */ /* 0x000ee20000000800 */
[----:B-1----:R-:W-:Y:S01]  /*0050*/  ULOP3.LUT UR4, UR4, 0xffff, URZ, 0xc0, !UPT ;  /* 0x0000ffff04047892 */ /* 0x002fe2000f8ec0ff */
[----:B0-----:R-:W-:-:S02]  /*0060*/  LOP3.LUT R0, R0, 0xffff, RZ, 0xc0, !PT ;  /* 0x0000ffff00007812 */ /* 0x001fc400078ec0ff */
[----:B---3--:R-:W-:-:S05]  /*0070*/  LOP3.LUT R9, R9, 0xffff, RZ, 0xc0, !PT ;  /* 0x0000ffff09097812 */ /* 0x008fca00078ec0ff */
[----:B------:R-:W-:-:S05]  /*0080*/  IMAD R9, R9, UR4, R0 ;  /* 0x0000000409097c24 */ /* 0x000fca000f8e0200 */
[----:B--2---:R-:W-:-:S04]  /*0090*/  ISETP.LT.U32.AND P0, PT, R9, UR5, PT ;  /* 0x0000000509007c0c */ /* 0x004fc8000bf01070 */
[----:B------:R-:W-:-:S13]  /*00a0*/  ISETP.GT.U32.AND.EX P0, PT, RZ, RZ, PT, P0 ;  /* 0x000000ffff00720c */ /* 0x000fda0003f04100 */
[----:B------:R-:W-:Y:S05]  /*00b0*/  @!P0 EXIT ;  /* 0x000000000000894d */ /* 0x000fea0003800000 */
[----:B------:R-:W0:Y:S01]  /*00c0*/  LDC.64 R2, c[0x0][0x380] ;  /* 0x0000e000ff027b82 */ /* 0x000e220000000a00 */
[----:B------:R-:W1:Y:S01]  /*00d0*/  LDCU.64 UR6, c[0x0][0x358] ;  /* 0x00006b00ff0677ac */ /* 0x000e620008000a00 */
[----:B------:R-:W-:Y:S01]  /*00e0*/  UMOV UR4, URZ ;  /* 0x000000ff00047c82 */ /* 0x000fe20008000000 */
[----:B0-----:R-:W-:-:S04]  /*00f0*/  IMAD.WIDE.U32 R4, R9, 0x8, R2 ;  /* 0x0000000809047825 */ /* 0x001fc800078e0002 */
[----:B------:R-:W-:-:S05]  /*0100*/  VIADD R5, R5, UR4 ;  /* 0x0000000405057c36 */ /* 0x000fca0008000000 */
[----:B-1----:R-:W2:Y:S02]  /*0110*/  LDG.E.64 R10, desc[UR6][R4.64] ;  /* 0x00000006040a7981 */ /* 0x002ea4000c1e1b00 */
[----:B--2---:R-:W-:-:S04]  /*0120*/  IMAD.WIDE.U32 R6, R10, 0x8, R2 ;  /* 0x000000080a067825 */ /* 0x004fc800078e0002 */
[----:B------:R-:W-:-:S05]  /*0130*/  IMAD.SHL.U32 R13, R11, 0x8, RZ ;  /* 0x000000080b0d7824 */ /* 0x000fca00078e00ff */
[----:B------:R-:W-:-:S05]  /*0140*/  IADD3 R7, PT, PT, R7, R13, RZ ;  /* 0x0000000d07077210 */ /* 0x000fca0007ffe0ff */
[----:B------:R-:W2:Y:S01]  /*0150*/  LDG.E.64 R12, desc[UR6][R6.64] ;  /* 0x00000006060c7981 */ /* 0x000ea2000c1e1b00 */
[----:B------:R-:W-:Y:S01]  /*0160*/  BSSY.RECONVERGENT B0, `(.L_x_0) ;  /* 0x0000015000007945 */ /* 0x000fe20003800200 */
[----:B--2---:R-:W-:-:S04]  /*0170*/  ISETP.NE.U32.AND P0, PT, R12, R10, PT ;  /* 0x0000000a0c00720c */ /* 0x004fc80003f05070 */
[----:B------:R-:W-:-:S13]  /*0180*/  ISETP.NE.U32.AND.EX P0, PT, R13, R11, PT, P0 ;  /* 0x0000000b0d00720c */ /* 0x000fda0003f05100 */
[----:B------:R-:W-:Y:S05]  /*0190*/  @!P0 BRA `(.L_x_1) ;  /* 0x0000000000448947 */ /* 0x000fea0003800000 */
[----:B------:R-:W-:Y:S01]  /*01a0*/  BSSY.RECONVERGENT B1, `(.L_x_2) ;  /* 0x000000e000017945 */ /* 0x000fe20003800200 */
[----:B------:R-:W-:Y:S01]  /*01b0*/  IMAD.MOV.U32 R7, RZ, RZ, R12 ;  /* 0x000000ffff077224 */ /* 0x000fe200078e000c */
[----:B------:R-:W-:-:S07]  /*01c0*/  MOV R8, R13 ;  /* 0x0000000d00087202 */ /* 0x000fce0000000f00 */
.L_x_3:
[----:B------:R-:W-:-:S04]  /*01d0*/  IMAD.WIDE.U32 R4, R7, 0x8, R2 ;  /* 0x0000000807047825 */ /* 0x000fc800078e0002 */
[----:B------:R-:W-:-:S05]  /*01e0*/  IMAD.SHL.U32 R11, R8, 0x8, RZ ;  /* 0x00000008080b7824 */ /* 0x000fca00078e00ff */
[----:B------:R-:W-:-:S06]  /*01f0*/  IADD3 R5, PT, PT, R5, R11, RZ ;  /* 0x0000000b05057210 */ /* 0x000fcc0007ffe0ff */
[----:B------:R-:W2:Y:S01]  /*0200*/  LDG.E.64 R4, desc[UR6][R4.64] ;  /* 0x0000000604047981 */ /* 0x000ea2000c1e1b00 */
[----:B------:R-:W-:Y:S01]  /*0210*/  IMAD.MOV.U32 R0, RZ, RZ, R7 ;  /* 0x000000ffff007224 */ /* 0x000fe200078e0007 */
[----:B------:R-:W-:Y:S02]  /*0220*/  MOV R6, R8 ;  /* 0x0000000800067202 */ /* 0x000fe40000000f00 */
[----:B--2---:R-:W-:Y:S01]  /*0230*/  ISETP.NE.U32.AND P0, PT, R4, R7, PT ;  /* 0x000000070400720c */ /* 0x004fe20003f05070 */
[----:B------:R-:W-:-:S03]  /*0240*/  IMAD.MOV.U32 R7, RZ, RZ, R4 ;  /* 0x000000ffff077224 */ /* 0x000fc600078e0004 */
[----:B------:R-:W-:Y:S02]  /*0250*/  ISETP.NE.U32.AND.EX P0, PT, R5, R8, PT, P0 ;  /* 0x000000080500720c */ /* 0x000fe40003f05100 */
[----:B------:R-:W-:-:S11]  /*0260*/  MOV R8, R5 ;  /* 0x0000000500087202 */ /* 0x000fd60000000f00 */
[----:B------:R-:W-:Y:S05]  /*0270*/  @P0 BRA `(.L_x_3) ;  /* 0xfffffffc00d40947 */ /* 0x000fea000383ffff */
[----:B------:R-:W-:Y:S05]  /*0280*/  BSYNC.RECONVERGENT B1 ;  /* 0x0000000000017941 */ /* 0x000fea0003800200 */
.L_x_2:
[----:B------:R-:W-:Y:S01]  /*0290*/  IMAD.MOV.U32 R10, RZ, RZ, R0 ;  /* 0x000000ffff0a7224 */ /* 0x000fe200078e0000 */
[----:B------:R-:W-:-:S07]  /*02a0*/  MOV R11, R6 ;  /* 0x00000006000b7202 */ /* 0x000fce0000000f00 */
.L_x_1:
[----:B------:R-:W-:Y:S05]  /*02b0*/  BSYNC.RECONVERGENT B0 ;  /* 0x0000000000007941 */ /* 0x000fea0003800200 */
.L_x_0:
[----:B------:R-:W0:Y:S01]  /*02c0*/  LDC.64 R4, c[0x0][0x388] ;  /* 0x0000e200ff047b82 */ /* 0x000e220000000a00 */
[----:B------:R-:W-:Y:S01]  /*02d0*/  MOV R2, R10 ;  /* 0x0000000a00027202 */ /* 0x000fe20000000f00 */
[----:B------:R-:W-:Y:S02]  /*02e0*/  IMAD.MOV.U32 R3, RZ, RZ, R11 ;  /* 0x000000ffff037224 */ /* 0x000fe400078e000b */
[----:B0-----:R-:W-:-:S04]  /*02f0*/  IMAD.WIDE.U32 R4, R9, 0x8, R4 ;  /* 0x0000000809047825 */ /* 0x001fc800078e0004 */
[----:B------:R-:W-:-:S05]  /*0300*/  VIADD R5, R5, UR4 ;  /* 0x0000000405057c36 */ /* 0x000fca0008000000 */
[----:B------:R-:W-:Y:S01]  /*0310*/  STG.E.64 desc[UR6][R4.64], R2 ;  /* 0x0000000204007986 */ /* 0x000fe2000c101b06 */
[----:B------:R-:W-:Y:S05]  /*0320*/  EXIT ;  /* 0x000000000000794d */ /* 0x000fea0003800000 */
.L_x_4:
[----:B------:R-:W-:-:S00]  /*0330*/  BRA `(.L_x_4) ;  /* 0xfffffffc00fc7947 */ /* 0x000fc0000383ffff */
[----:B------:R-:W-:-:S00]  /*0340*/  NOP ;  /* 0x0000000000007918 */ /* 0x000fc00000000000 */
        /* <DEDUP_REMOVED lines=11> */
.L_x_22:


//--------------------- .text._Z13kernel_updatePmS_j --------------------------
	.section	.text._Z13kernel_updatePmS_j,"ax",@progbits
	.align	128
.text._Z13kernel_updatePmS_j:
        .type           _Z13kernel_updatePmS_j,@function
        .size           _Z13kernel_updatePmS_j,(.L_x_23 - _Z13kernel_updatePmS_j)
        .other          _Z13kernel_updatePmS_j,@"STO_CUDA_ENTRY STV_DEFAULT"
_Z13kernel_updatePmS_j:
        /* <DEDUP_REMOVED lines=14> */
[----:B------:R-:W-:-:S06]  /*00e0*/  UMOV UR4, URZ ;  /* 0x000000ff00047c82 */ /* 0x000fcc0008000000 */
[----:B------:R-:W2:Y:S01]  /*00f0*/  LDC.64 R4, c[0x0][0x380] ;  /* 0x0000e000ff047b82 */ /* 0x000ea20000000a00 */
[----:B0-----:R-:W-:-:S04]  /*0100*/  IMAD.WIDE.U32 R2, R7, 0x8, R2 ;  /* 0x0000000807027825 */ /* 0x001fc800078e0002 */
[----:B------:R-:W-:-:S06]  /*0110*/  VIADD R3, R3, UR4 ;  /* 0x0000000403037c36 */ /* 0x000fcc0008000000 */
[----:B-1----:R-:W3:Y:S01]  /*0120*/  LDG.E.64 R2, desc[UR6][R2.64] ;  /* 0x0000000602027981 */ /* 0x002ee2000c1e1b00 */
[----:B--2---:R-:W-:-:S05]  /*0130*/  IMAD.WIDE.U32 R4, R7, 0x8, R4 ;  /* 0x0000000807047825 */ /* 0x004fca00078e0004 */
[----:B------:R-:W-:-:S05]  /*0140*/  IADD3 R5, PT, PT, R5, UR4, RZ ;  /* 0x0000000405057c10 */ /* 0x000fca000fffe0ff */
[----:B---3--:R-:W-:Y:S01]  /*0150*/  STG.E.64 desc[UR6][R4.64], R2 ;  /* 0x0000000204007986 */ /* 0x008fe2000c101b06 */
[----:B------:R-:W-:Y:S05]  /*0160*/  EXIT ;  /* 0x000000000000794d */ /* 0x000fea0003800000 */
.L_x_5:
        /* <DEDUP_REMOVED lines=9> */
.L_x_23:


//--------------------- .text._Z14kernel_hookingPmS_PbS_S0_j9cudaGraph --------------------------
	.section	.text._Z14kernel_hookingPmS_PbS_S0_j9cudaGraph,"ax",@progbits
	.align	128
.text._Z14kernel_hookingPmS_PbS_S0_j9cudaGraph:
        .type           _Z14kernel_hookingPmS_PbS_S0_j9cudaGraph,@function
        .size           _Z14kernel_hookingPmS_PbS_S0_j9cudaGraph,(.L_x_24 - _Z14kernel_hookingPmS_PbS_S0_j9cudaGraph)
        .other          _Z14kernel_hookingPmS_PbS_S0_j9cudaGraph,@"STO_CUDA_ENTRY STV_DEFAULT"
_Z14kernel_hookingPmS_PbS_S0_j9cudaGraph:
[----:B------:R-:W-:Y:S01]  /*0000*/  LDC R1, c[0x0][0x37c] ;  /* 0x0000df00ff017b82 */ /* 0x000fe20000000800 */
[----:B------:R-:W0:Y:S07]  /*0010*/  S2R R0, SR_TID.X ;  /* 0x0000000000007919 */ /* 0x000e2e0000002100 */
[----:B------:R-:W1:Y:S01]  /*0020*/  S2UR UR4, SR_CTAID.X ;  /* 0x00000000000479c3 */ /* 0x000e620000002500 */
[----:B------:R-:W2:Y:S07]  /*0030*/  LDCU.64 UR6, c[0x0][0x3c8] ;  /* 0x00007900ff0677ac */ /* 0x000eae0008000a00 */
[----:B------:R-:W3:Y:S01]  /*0040*/  LDC R3, c[0x0][0x360] ;  /* 0x0000d800ff037b82 */ /* 0x000ee20000000800 */
[----:B-1----:R-:W-:Y:S01]  /*0050*/  ULOP3.LUT UR4, UR4, 0xffff, URZ, 0xc0, !UPT ;  /* 0x0000ffff04047892 */ /* 0x002fe2000f8ec0ff */
[----:B0-----:R-:W-:-:S02]  /*0060*/  LOP3.LUT R0, R0, 0xffff, RZ, 0xc0, !PT ;  /* 0x0000ffff00007812 */ /* 0x001fc400078ec0ff */
[----:B---3--:R-:W-:-:S05]  /*0070*/  LOP3.LUT R3, R3, 0xffff, RZ, 0xc0, !PT ;  /* 0x0000ffff03037812 */ /* 0x008fca00078ec0ff */
[----:B------:R-:W-:-:S04]  /*0080*/  IMAD R0, R3, UR4, R0 ;  /* 0x0000000403007c24 */ /* 0x000fc8000f8e0200 */
[----:B------:R-:W-:-:S03]  /*0090*/  IMAD.WIDE.U32 R14, R0, 0x2, RZ ;  /* 0x00000002000e7825 */ /* 0x000fc600078e00ff */
[----:B--2---:R-:W-:-:S04]  /*00a0*/  ISETP.GE.U32.AND P0, PT, R14, UR6, PT ;  /* 0x000000060e007c0c */ /* 0x004fc8000bf06070 */
[----:B------:R-:W-:-:S13]  /*00b0*/  ISETP.GE.U32.AND.EX P0, PT, R15, UR7, PT, P0 ;  /* 0x000000070f007c0c */ /* 0x000fda000bf06100 */
[----:B------:R-:W-:Y:S05]  /*00c0*/  @P0 EXIT ;  /* 0x000000000000094d */ /* 0x000fea0003800000 */
[----:B------:R-:W-:-:S04]  /*00d0*/  IADD3 R0, P1, PT, R14, 0x2, RZ ;  /* 0x000000020e007810 */ /* 0x000fc80007f3e0ff */
[----:B------:R-:W-:Y:S01]  /*00e0*/  ISETP.LT.U32.AND P0, PT, R0, UR6, PT ;  /* 0x0000000600007c0c */ /* 0x000fe2000bf01070 */
[----:B------:R-:W-:-:S05]  /*00f0*/  IMAD.X R12, RZ, RZ, R15, P1 ;  /* 0x000000ffff0c7224 */ /* 0x000fca00008e060f */
[----:B------:R-:W-:-:S04]  /*0100*/  ISETP.LT.U32.AND.EX P0, PT, R12, UR7, PT, P0 ;  /* 0x000000070c007c0c */ /* 0x000fc8000bf01100 */
[----:B------:R-:W-:Y:S02]  /*0110*/  SEL R0, R0, UR6, P0 ;  /* 0x0000000600007c07 */ /* 0x000fe40008000000 */
[----:B------:R-:W-:Y:S02]  /*0120*/  SEL R12, R12, UR7, P0 ;  /* 0x000000070c0c7c07 */ /* 0x000fe40008000000 */
[----:B------:R-:W-:-:S04]  /*0130*/  ISETP.GE.U32.AND P0, PT, R14, R0, PT ;  /* 0x000000000e00720c */ /* 0x000fc80003f06070 */
[----:B------:R-:W-:-:S13]  /*0140*/  ISETP.GE.U32.AND.EX P0, PT, R15, R12, PT, P0 ;  /* 0x0000000c0f00720c */ /* 0x000fda0003f06100 */
[----:B------:R-:W-:Y:S05]  /*0150*/  @P0 EXIT ;  /* 0x000000000000094d */ /* 0x000fea0003800000 */
[----:B------:R-:W0:Y:S01]  /*0160*/  LDC.64 R2, c[0x0][0x388] ;  /* 0x0000e200ff027b82 */ /* 0x000e220000000a00 */
[----:B------:R-:W-:Y:S01]  /*0170*/  IMAD.MOV.U32 R13, RZ, RZ, R14 ;  /* 0x000000ffff0d7224 */ /* 0x000fe200078e000e */
[----:B------:R-:W1:Y:S01]  /*0180*/  LDCU.64 UR4, c[0x0][0x358] ;  /* 0x00006b00ff0477ac */ /* 0x000e620008000a00 */
[----:B------:R-:W2:Y:S05]  /*0190*/  LDCU UR8, c[0x0][0x3a8] ;  /* 0x00007500ff0877ac */ /* 0x000eaa0008000800 */
[----:B------:R-:W3:Y:S01]  /*01a0*/  LDC.64 R4, c[0x0][0x398] ;  /* 0x0000e600ff047b82 */ /* 0x000ee20000000a00 */
[----:B------:R-:W4:Y:S07]  /*01b0*/  LDCU.64 UR6, c[0x0][0x390] ;  /* 0x00007200ff0677ac */ /* 0x000f2e0008000a00 */
[----:B------:R-:W0:Y:S08]  /*01c0*/  LDC.64 R6, c[0x0][0x3b8] ;  /* 0x0000ee00ff067b82 */ /* 0x000e300000000a00 */
[----:B-12---:R-:W0:Y:S02]  /*01d0*/  LDC.64 R8, c[0x0][0x380] ;  /* 0x0000e000ff087b82 */ /* 0x006e240000000a00 */
.L_x_11:
[----:B-12-4-:R-:W-:-:S04]  /*01e0*/  IADD3 R10, P0, PT, R13, UR6, RZ ;  /* 0x000000060d0a7c10 */ /* 0x016fc8000ff1e0ff */
[----:B------:R-:W-:-:S05]  /*01f0*/  IADD3.X R11, PT, PT, R15, UR7, RZ, P0, !PT ;  /* 0x000000070f0b7c10 */ /* 0x000fca00087fe4ff */
[----:B------:R-:W2:Y:S01]  /*0200*/  LDG.E.S8 R14, desc[UR4][R10.64] ;  /* 0x000000040a0e7981 */ /* 0x000ea2000c1e1300 */
[----:B------:R-:W-:Y:S01]  /*0210*/  BSSY.RECONVERGENT B0, `(.L_x_6) ;  /* 0x0000036000007945 */ /* 0x000fe20003800200 */
[----:B--2---:R-:W-:-:S13]  /*0220*/  ISETP.NE.AND P0, PT, R14, RZ, PT ;  /* 0x000000ff0e00720c */ /* 0x004fda0003f05270 */
[----:B------:R-:W-:Y:S05]  /*0230*/  @P0 BRA `(.L_x_7) ;  /* 0x0000000000cc0947 */ /* 0x000fea0003800000 */
[----:B---3--:R-:W-:-:S04]  /*0240*/  IMAD.WIDE.U32 R16, R13, 0x8, R4 ;  /* 0x000000080d107825 */ /* 0x008fc800078e0004 */
[----:B------:R-:W-:Y:S02]  /*0250*/  IMAD.SHL.U32 R23, R15, 0x8, RZ ;  /* 0x000000080f177824 */ /* 0x000fe400078e00ff */
[----:B0-----:R-:W-:-:S03]  /*0260*/  IMAD.WIDE.U32 R18, R13, 0x8, R6 ;  /* 0x000000080d127825 */ /* 0x001fc600078e0006 */
[----:B------:R-:W-:Y:S01]  /*0270*/  IADD3 R21, PT, PT, R17, R23, RZ ;  /* 0x0000001711157210 */ /* 0x000fe20007ffe0ff */
[----:B------:R-:W-:Y:S01]  /*0280*/  IMAD.MOV.U32 R20, RZ, RZ, R16 ;  /* 0x000000ffff147224 */ /* 0x000fe200078e0010 */
[----:B------:R-:W-:Y:S01]  /*0290*/  MOV R22, R18 ;  /* 0x0000001200167202 */ /* 0x000fe20000000f00 */
[----:B------:R-:W-:-:S03]  /*02a0*/  IMAD.IADD R23, R23, 0x1, R19 ;  /* 0x0000000117177824 */ /* 0x000fc600078e0213 */
[----:B------:R-:W2:Y:S04]  /*02b0*/  LDG.E.64 R16, desc[UR4][R20.64] ;  /* 0x0000000414107981 */ /* 0x000ea8000c1e1b00 */
[----:B------:R-:W3:Y:S01]  /*02c0*/  LDG.E.64 R18, desc[UR4][R22.64] ;  /* 0x0000000416127981 */ /* 0x000ee2000c1e1b00 */
[----:B--2---:R-:W-:Y:S02]  /*02d0*/  IMAD.SHL.U32 R27, R17, 0x8, RZ ;  /* 0x00000008111b7824 */ /* 0x004fe400078e00ff */
[----:B------:R-:W-:-:S04]  /*02e0*/  IMAD.WIDE.U32 R24, R16, 0x8, R8 ;  /* 0x0000000810187825 */ /* 0x000fc800078e0008 */
[----:B---3--:R-:W-:Y:S01]  /*02f0*/  IMAD.WIDE.U32 R16, R18, 0x8, R8 ;  /* 0x0000000812107825 */ /* 0x008fe200078e0008 */
[----:B------:R-:W-:-:S03]  /*0300*/  IADD3 R25, PT, PT, R25, R27, RZ ;  /* 0x0000001b19197210 */ /* 0x000fc60007ffe0ff */
[----:B------:R-:W-:Y:S02]  /*0310*/  IMAD.SHL.U32 R19, R19, 0x8, RZ ;  /* 0x0000000813137824 */ /* 0x000fe400078e00ff */
[----:B------:R-:W-:Y:S02]  /*0320*/  IMAD.MOV.U32 R18, RZ, RZ, R16 ;  /* 0x000000ffff127224 */ /* 0x000fe400078e0010 */
[----:B------:R-:W-:Y:S02]  /*0330*/  IMAD.IADD R19, R17, 0x1, R19 ;  /* 0x0000000111137824 */ /* 0x000fe400078e0213 */
[----:B------:R-:W2:Y:S04]  /*0340*/  LDG.E.64 R16, desc[UR4][R24.64] ;  /* 0x0000000418107981 */ /* 0x000ea8000c1e1b00 */
[----:B------:R-:W2:Y:S02]  /*0350*/  LDG.E.64 R18, desc[UR4][R18.64] ;  /* 0x0000000412127981 */ /* 0x000ea4000c1e1b00 */
[----:B--2---:R-:W-:-:S04]  /*0360*/  ISETP.NE.U32.AND P0, PT, R16, R18, PT ;  /* 0x000000121000720c */ /* 0x004fc80003f05070 */
[----:B------:R-:W-:-:S13]  /*0370*/  ISETP.NE.U32.AND.EX P0, PT, R17, R19, PT, P0 ;  /* 0x000000131100720c */ /* 0x000fda0003f05100 */
[----:B------:R-:W-:Y:S05]  /*0380*/  @!P0 BRA `(.L_x_8) ;  /* 0x0000000000708947 */ /* 0x000fea0003800000 */
[----:B------:R-:W-:Y:S01]  /*0390*/  ISETP.GT.U32.AND P0, PT, R16, R18, PT ;  /* 0x000000121000720c */ /* 0x000fe20003f04070 */
[----:B------:R-:W-:-:S03]  /*03a0*/  ULOP3.LUT UP0, URZ, UR8, 0x1, URZ, 0xc0, !UPT ;  /* 0x0000000108ff7892 */ /* 0x000fc6000f80c0ff */
[----:B------:R-:W-:-:S13]  /*03b0*/  ISETP.GT.U32.AND.EX P0, PT, R17, R19, PT, P0 ;  /* 0x000000131100720c */ /* 0x000fda0003f04100 */
[-C--:B------:R-:W-:Y:S01]  /*03c0*/  @P0 MOV R23, R16.reuse ;  /* 0x0000001000170202 */ /* 0x080fe20000000f00 */
[----:B------:R-:W-:Y:S01]  /*03d0*/  @P0 IMAD.MOV.U32 R20, RZ, RZ, R17 ;  /* 0x000000ffff140224 */ /* 0x000fe200078e0011 */
[----:B------:R-:W-:Y:S01]  /*03e0*/  @P0 MOV R14, R19 ;  /* 0x00000013000e0202 */ /* 0x000fe20000000f00 */
[--C-:B------:R-:W-:Y:S01]  /*03f0*/  @P0 IMAD.MOV.U32 R21, RZ, RZ, R18.reuse ;  /* 0x000000ffff150224 */ /* 0x100fe200078e0012 */
[----:B------:R-:W-:Y:S01]  /*0400*/  @!P0 MOV R21, R16 ;  /* 0x0000001000158202 */ /* 0x000fe20000000f00 */
[----:B------:R-:W-:Y:S02]  /*0410*/  @!P0 IMAD.MOV.U32 R23, RZ, RZ, R18 ;  /* 0x000000ffff178224 */ /* 0x000fe400078e0012 */
[----:B------:R-:W-:Y:S02]  /*0420*/  @!P0 IMAD.MOV.U32 R20, RZ, RZ, R19 ;  /* 0x000000ffff148224 */ /* 0x000fe400078e0013 */
[----:B------:R-:W-:Y:S01]  /*0430*/  @!P0 IMAD.MOV.U32 R14, RZ, RZ, R17 ;  /* 0x000000ffff0e8224 */ /* 0x000fe200078e0011 */
[----:B------:R-:W-:Y:S06]  /*0440*/  BRA.U UP0, `(.L_x_9) ;  /* 0x00000001001c7547 */ /* 0x000fec000b800000 */
[----:B------:R-:W-:-:S04]  /*0450*/  IMAD.WIDE.U32 R10, R21, 0x8, R2 ;  /* 0x00000008150a7825 */ /* 0x000fc800078e0002 */
[----:B------:R-:W-:Y:S02]  /*0460*/  IMAD.SHL.U32 R17, R14, 0x8, RZ ;  /* 0x000000080e117824 */ /* 0x000fe400078e00ff */
[----:B------:R-:W-:-:S03]  /*0470*/  IMAD.MOV.U32 R16, RZ, RZ, R23 ;  /* 0x000000ffff107224 */ /* 0x000fc600078e0017 */
[----:B------:R-:W-:Y:S01]  /*0480*/  IADD3 R11, PT, PT, R11, R17, RZ ;  /* 0x000000110b0b7210 */ /* 0x000fe20007ffe0ff */
[----:B------:R-:W-:-:S05]  /*0490*/  IMAD.MOV.U32 R17, RZ, RZ, R20 ;  /* 0x000000ffff117224 */ /* 0x000fca00078e0014 */
[----:B------:R0:W-:Y:S01]  /*04a0*/  STG.E.64 desc[UR4][R10.64], R16 ;  /* 0x000000100a007986 */ /* 0x0001e2000c101b04 */
[----:B------:R-:W-:Y:S05]  /*04b0*/  BRA `(.L_x_10) ;  /* 0x0000000000187947 */ /* 0x000fea0003800000 */
.L_x_9:
[----:B------:R-:W-:Y:S01]  /*04c0*/  SHF.L.U32 R17, R20, 0x3, RZ ;  /* 0x0000000314117819 */ /* 0x000fe200000006ff */
[----:B------:R-:W-:-:S04]  /*04d0*/  IMAD.WIDE.U32 R10, R23, 0x8, R2 ;  /* 0x00000008170a7825 */ /* 0x000fc800078e0002 */
[----:B------:R-:W-:Y:S01]  /*04e0*/  IMAD.IADD R11, R11, 0x1, R17 ;  /* 0x000000010b0b7824 */ /* 0x000fe200078e0211 */
[----:B------:R-:W-:Y:S01]  /*04f0*/  MOV R17, R14 ;  /* 0x0000000e00117202 */ /* 0x000fe20000000f00 */
[----:B------:R-:W-:-:S05]  /*0500*/  IMAD.MOV.U32 R16, RZ, RZ, R21 ;  /* 0x000000ffff107224 */ /* 0x000fca00078e0015 */
[----:B------:R1:W-:Y:S02]  /*0510*/  STG.E.64 desc[UR4][R10.64], R16 ;  /* 0x000000100a007986 */ /* 0x0003e4000c101b04 */
.L_x_10:
[----:B01----:R-:W0:Y:S02]  /*0520*/  LDC.64 R10, c[0x0][0x3a0] ;  /* 0x0000e800ff0a7b82 */ /* 0x003e240000000a00 */
[----:B0-----:R2:W-:Y:S01]  /*0530*/  STG.E.S8 desc[UR4][R10.64], RZ ;  /* 0x000000ff0a007986 */ /* 0x0015e2000c101304 */
[----:B------:R-:W-:Y:S05]  /*0540*/  BRA `(.L_x_7) ;  /* 0x0000000000087947 */ /* 0x000fea0003800000 */
.L_x_8:
[----:B------:R-:W-:-:S05]  /*0550*/  IMAD.MOV.U32 R14, RZ, RZ, 0x1 ;  /* 0x00000001ff0e7424 */ /* 0x000fca00078e00ff */
[----:B------:R1:W-:Y:S02]  /*0560*/  STG.E.S8 desc[UR4][R10.64], R14 ;  /* 0x0000000e0a007986 */ /* 0x0003e4000c101304 */
.L_x_7:
[----:B------:R-:W-:Y:S05]  /*0570*/  BSYNC.RECONVERGENT B0 ;  /* 0x0000000000007941 */ /* 0x000fea0003800200 */
.L_x_6:
[----:B------:R-:W-:-:S04]  /*0580*/  IADD3 R13, P0, PT, R13, 0x1, RZ ;  /* 0x000000010d0d7810 */ /* 0x000fc80007f1e0ff */
[----:B------:R-:W-:Y:S02]  /*0590*/  IADD3.X R15, PT, PT, RZ, R15, RZ, P0, !PT ;  /* 0x0000000fff0f7210 */ /* 0x000fe400007fe4ff */
[----:B------:R-:W-:-:S04]  /*05a0*/  ISETP.NE.U32.AND P0, PT, R0, R13, PT ;  /* 0x0000000d0000720c */ /* 0x000fc80003f05070 */
[----:B------:R-:W-:-:S13]  /*05b0*/  ISETP.NE.U32.AND.EX P0, PT, R12, R15, PT, P0 ;  /* 0x0000000f0c00720c */ /* 0x000fda0003f05100 */
[----:B------:R-:W-:Y:S05]  /*05c0*/  @P0 BRA `(.L_x_11) ;  /* 0xfffffffc00040947 */ /* 0x000fea000383ffff */
[----:B------:R-:W-:Y:S05]  /*05d0*/  EXIT ;  /* 0x000000000000794d */ /* 0x000fea0003800000 */
.L_x_12:
        /* <DEDUP_REMOVED lines=10> */
.L_x_24:


//--------------------- .text._Z10initializePmS_PbS_9cudaGraph --------------------------
	.section	.text._Z10initializePmS_PbS_9cudaGraph,"ax",@progbits
	.align	128
.text._Z10initializePmS_PbS_9cudaGraph:
        .type           _Z10initializePmS_PbS_9cudaGraph,@function
        .size           _Z10initializePmS_PbS_9cudaGraph,(.L_x_25 - _Z10initializePmS_PbS_9cudaGraph)
        .other          _Z10initializePmS_PbS_9cudaGraph,@"STO_CUDA_ENTRY STV_DEFAULT"
_Z10initializePmS_PbS_9cudaGraph:
        /* <DEDUP_REMOVED lines=8> */
[----:B------:R-:W-:-:S05]  /*0080*/  IMAD R2, R3, UR4, R2 ;  /* 0x0000000403027c24 */ /* 0x000fca000f8e0202 */
[----:B--2---:R-:W-:-:S04]  /*0090*/  ISETP.GE.U32.AND P0, PT, R2, UR6, PT ;  /* 0x0000000602007c0c */ /* 0x004fc8000bf06070 */
[----:B------:R-:W-:-:S13]  /*00a0*/  ISETP.GE.U32.AND.EX P0, PT, RZ, UR7, PT, P0 ;  /* 0x00000007ff007c0c */ /* 0x000fda000bf06100 */
[----:B------:R-:W-:Y:S05]  /*00b0*/  @P0 EXIT ;  /* 0x000000000000094d */ /* 0x000fea0003800000 */
[----:B------:R-:W0:Y:S01]  /*00c0*/  LDC.64 R4, c[0x0][0x380] ;  /* 0x0000e000ff047b82 */ /* 0x000e220000000a00 */
[----:B------:R-:W1:Y:S01]  /*00d0*/  LDCU.64 UR6, c[0x0][0x358] ;  /* 0x00006b00ff0677ac */ /* 0x000e620008000a00 */
[----:B------:R-:W-:Y:S01]  /*00e0*/  IMAD.MOV.U32 R3, RZ, RZ, RZ ;  /* 0x000000ffff037224 */ /* 0x000fe200078e00ff */
[----:B------:R-:W-:-:S05]  /*00f0*/  UMOV UR4, URZ ;  /* 0x000000ff00047c82 */ /* 0x000fca0008000000 */
[----:B------:R-:W2:Y:S08]  /*0100*/  LDC.64 R6, c[0x0][0x388] ;  /* 0x0000e200ff067b82 */ /* 0x000eb00000000a00 */
[----:B------:R-:W3:Y:S01]  /*0110*/  LDC.64 R12, c[0x0][0x3a0] ;  /* 0x0000e800ff0c7b82 */ /* 0x000ee20000000a00 */
[----:B0-----:R-:W-:-:S04]  /*0120*/  IMAD.WIDE.U32 R4, R2, 0x8, R4 ;  /* 0x0000000802047825 */ /* 0x001fc800078e0004 */
[----:B------:R-:W-:Y:S02]  /*0130*/  VIADD R9, R5, UR4 ;  /* 0x0000000405097c36 */ /* 0x000fe40008000000 */
[----:B------:R-:W-:Y:S02]  /*0140*/  IMAD.MOV.U32 R8, RZ, RZ, R4 ;  /* 0x000000ffff087224 */ /* 0x000fe400078e0004 */
[----:B--2---:R-:W-:-:S03]  /*0150*/  IMAD.WIDE.U32 R6, R2, 0x8, R6 ;  /* 0x0000000802067825 */ /* 0x004fc600078e0006 */
[----:B-1----:R0:W-:Y:S01]  /*0160*/  STG.E.64 desc[UR6][R8.64], R2 ;  /* 0x0000000208007986 */ /* 0x0021e2000c101b06 */
[----:B------:R-:W-:Y:S02]  /*0170*/  VIADD R11, R7, UR4 ;  /* 0x00000004070b7c36 */ /* 0x000fe40008000000 */
[----:B------:R-:W-:Y:S02]  /*0180*/  IMAD.MOV.U32 R10, RZ, RZ, R6 ;  /* 0x000000ffff0a7224 */ /* 0x000fe400078e0006 */
[----:B---3--:R-:W-:-:S03]  /*0190*/  IMAD.WIDE.U32 R12, R2, 0x8, R12 ;  /* 0x00000008020c7825 */ /* 0x008fc600078e000c */
[----:B------:R0:W-:Y:S01]  /*01a0*/  STG.E.64 desc[UR6][R10.64], R2 ;  /* 0x000000020a007986 */ /* 0x0001e2000c101b06 */
[----:B------:R-:W-:Y:S02]  /*01b0*/  VIADD R5, R13, UR4 ;  /* 0x000000040d057c36 */ /* 0x000fe40008000000 */
[----:B------:R-:W-:-:S05]  /*01c0*/  IMAD.MOV.U32 R4, RZ, RZ, R12 ;  /* 0x000000ffff047224 */ /* 0x000fca00078e000c */
[----:B------:R-:W2:Y:S04]  /*01d0*/  LDG.E.64 R6, desc[UR6][R4.64+0x8] ;  /* 0x0000080604067981 */ /* 0x000ea8000c1e1b00 */
[----:B------:R-:W2:Y:S02]  /*01e0*/  LDG.E.64 R12, desc[UR6][R4.64] ;  /* 0x00000006040c7981 */ /* 0x000ea4000c1e1b00 */
[----:B--2---:R-:W-:-:S04]  /*01f0*/  ISETP.GE.U32.AND P0, PT, R12, R6, PT ;  /* 0x000000060c00720c */ /* 0x004fc80003f06070 */
[----:B------:R-:W-:-:S13]  /*0200*/  ISETP.GE.U32.AND.EX P0, PT, R13, R7, PT, P0 ;  /* 0x000000070d00720c */ /* 0x000fda0003f06100 */
[----:B0-----:R-:W-:Y:S05]  /*0210*/  @P0 EXIT ;  /* 0x000000000000094d */ /* 0x001fea0003800000 */
[----:B------:R-:W0:Y:S01]  /*0220*/  LDC.64 R8, c[0x0][0x398] ;  /* 0x0000e600ff087b82 */ /* 0x000e220000000a00 */
[----:B------:R-:W-:Y:S01]  /*0230*/  IMAD.SHL.U32 R11, R7, 0x8, RZ ;  /* 0x00000008070b7824 */ /* 0x000fe200078e00ff */
[----:B------:R-:W-:Y:S01]  /*0240*/  BSSY.RECONVERGENT B0, `(.L_x_13) ;  /* 0x0000018000007945 */ /* 0x000fe20003800200 */
[----:B------:R-:W-:Y:S01]  /*0250*/  IMAD.SHL.U32 R7, R13, 0x8, RZ ;  /* 0x000000080d077824 */ /* 0x000fe200078e00ff */
[----:B------:R-:W-:Y:S01]  /*0260*/  PLOP3.LUT P0, PT, PT, PT, PT, 0x80, 0x8 ;  /* 0x000000000008781c */ /* 0x000fe20003f0f070 */
[----:B0-----:R-:W-:-:S04]  /*0270*/  IMAD.WIDE.U32 R4, R6, 0x8, R8 ;  /* 0x0000000806047825 */ /* 0x001fc800078e0008 */
[----:B------:R-:W-:-:S04]  /*0280*/  IMAD.WIDE.U32 R8, R12, 0x8, R8 ;  /* 0x000000080c087825 */ /* 0x000fc800078e0008 */
[----:B------:R-:W-:Y:S01]  /*0290*/  IMAD.IADD R0, R5, 0x1, R11 ;  /* 0x0000000105007824 */ /* 0x000fe200078e020b */
[----:B------:R-:W-:Y:S01]  /*02a0*/  ISETP.GE.U32.AND P1, PT, R8, R4, PT ;  /* 0x000000040800720c */ /* 0x000fe20003f26070 */
[----:B------:R-:W-:Y:S02]  /*02b0*/  IMAD.IADD R7, R9, 0x1, R7 ;  /* 0x0000000109077824 */ /* 0x000fe400078e0207 */
[----:B------:R-:W-:Y:S02]  /*02c0*/  IMAD.MOV.U32 R6, RZ, RZ, R12 ;  /* 0x000000ffff067224 */ /* 0x000fe400078e000c */
[----:B------:R-:W-:Y:S01]  /*02d0*/  IMAD.MOV.U32 R9, RZ, RZ, R13 ;  /* 0x000000ffff097224 */ /* 0x000fe200078e000d */
[----:B------:R-:W-:-:S13]  /*02e0*/  ISETP.GE.U32.AND.EX P1, PT, R7, R0, PT, P1 ;  /* 0x000000000700720c */ /* 0x000fda0003f26110 */
[----:B------:R-:W-:Y:S05]  /*02f0*/  @!P1 BRA `(.L_x_14) ;  /* 0x0000000000309947 */ /* 0x000fea0003800000 */
[----:B------:R-:W0:Y:S01]  /*0300*/  LDCU.64 UR4, c[0x0][0x390] ;  /* 0x00007200ff0477ac */ /* 0x000e220008000a00 */
[----:B------:R-:W-:Y:S01]  /*0310*/  IMAD.MOV.U32 R12, RZ, RZ, R8 ;  /* 0x000000ffff0c7224 */ /* 0x000fe200078e0008 */
[----:B------:R-:W-:Y:S01]  /*0320*/  IADD3 R8, P2, PT, R8, 0x8, RZ ;  /* 0x0000000808087810 */ /* 0x000fe20007f5e0ff */
[----:B------:R-:W-:-:S04]  /*0330*/  IMAD.MOV.U32 R13, RZ, RZ, R7 ;  /* 0x000000ffff0d7224 */ /* 0x000fc800078e0007 */
[----:B------:R-:W-:Y:S01]  /*0340*/  IMAD.X R7, RZ, RZ, R7, P2 ;  /* 0x000000ffff077224 */ /* 0x000fe200010e0607 */
[C---:B0-----:R-:W-:Y:S02]  /*0350*/  IADD3 R10, P0, PT, R6.reuse, UR4, RZ ;  /* 0x00000004060a7c10 */ /* 0x041fe4000ff1e0ff */
[----:B------:R-:W-:Y:S02]  /*0360*/  IADD3 R6, P1, PT, R6, 0x1, RZ ;  /* 0x0000000106067810 */ /* 0x000fe40007f3e0ff */
[----:B------:R-:W-:Y:S02]  /*0370*/  IADD3.X R11, PT, PT, R9, UR5, RZ, P0, !PT ;  /* 0x00000005090b7c10 */ /* 0x000fe400087fe4ff */
[----:B------:R-:W-:Y:S01]  /*0380*/  PLOP3.LUT P0, PT, PT, PT, PT, 0x8, 0x80 ;  /* 0x000000000080781c */ /* 0x000fe20003f0e170 */
[----:B------:R-:W-:Y:S02]  /*0390*/  IMAD.X R9, RZ, RZ, R9, P1 ;  /* 0x000000ffff097224 */ /* 0x000fe400008e0609 */
[----:B------:R0:W-:Y:S04]  /*03a0*/  STG.E.S8 desc[UR6][R10.64], RZ ;  /* 0x000000ff0a007986 */ /* 0x0001e8000c101306 */
[----:B------:R0:W-:Y:S06]  /*03b0*/  STG.E.64 desc[UR6][R12.64], R2 ;  /* 0x000000020c007986 */ /* 0x0001ec000c101b06 */
.L_x_14:
[----:B------:R-:W-:Y:S05]  /*03c0*/  BSYNC.RECONVERGENT B0 ;  /* 0x0000000000007941 */ /* 0x000fea0003800200 */
.L_x_13:
[----:B0-----:R-:W-:Y:S01]  /*03d0*/  IADD3 R10, P2, PT, -R8, R4, RZ ;  /* 0x00000004080a7210 */ /* 0x001fe20007f5e1ff */
[----:B------:R-:W0:Y:S01]  /*03e0*/  LDCU.64 UR4, c[0x0][0x390] ;  /* 0x00007200ff0477ac */ /* 0x000e220008000a00 */
[----:B------:R-:W-:Y:S02]  /*03f0*/  BSSY.RECONVERGENT B0, `(.L_x_15) ;  /* 0x000001b000007945 */ /* 0x000fe40003800200 */
[----:B------:R-:W-:Y:S01]  /*0400*/  ISETP.GT.U32.AND P1, PT, R10, 0x18, PT ;  /* 0x000000180a00780c */ /* 0x000fe20003f24070 */
[----:B------:R-:W-:-:S05]  /*0410*/  IMAD.X R10, R0, 0x1, ~R7, P2 ;  /* 0x00000001000a7824 */ /* 0x000fca00010e0e07 */
[----:B------:R-:W-:-:S13]  /*0420*/  ISETP.GT.AND.EX P1, PT, R10, RZ, PT, P1 ;  /* 0x000000ff0a00720c */ /* 0x000fda0003f24310 */
[----:B0-----:R-:W-:Y:S05]  /*0430*/  @!P1 BRA `(.L_x_16) ;  /* 0x0000000000589947 */ /* 0x001fea0003800000 */
[----:B------:R-:W-:Y:S02]  /*0440*/  IADD3 R15, P1, PT, R4, -0x18, RZ ;  /* 0xffffffe8040f7810 */ /* 0x000fe40007f3e0ff */
[----:B------:R-:W-:Y:S02]  /*0450*/  PLOP3.LUT P0, PT, PT, PT, PT, 0x8, 0x80 ;  /* 0x000000000080781c */ /* 0x000fe40003f0e170 */
[----:B------:R-:W-:-:S11]  /*0460*/  IADD3.X R14, PT, PT, R0, -0x1, RZ, P1, !PT ;  /* 0xffffffff000e7810 */ /* 0x000fd60000ffe4ff */
.L_x_17:
[C---:B0-----:R-:W-:Y:S01]  /*0470*/  IADD3 R10, P1, PT, R6.reuse, UR4, RZ ;  /* 0x00000004060a7c10 */ /* 0x041fe2000ff3e0ff */
[----:B------:R-:W-:Y:S01]  /*0480*/  IMAD.MOV.U32 R12, RZ, RZ, R8 ;  /* 0x000000ffff0c7224 */ /* 0x000fe200078e0008 */
[----:B------:R-:W-:Y:S01]  /*0490*/  IADD3 R6, P2, PT, R6, 0x4, RZ ;  /* 0x0000000406067810 */ /* 0x000fe20007f5e0ff */
[----:B------:R-:W-:Y:S01]  /*04a0*/  IMAD.MOV.U32 R13, RZ, RZ, R7 ;  /* 0x000000ffff0d7224 */ /* 0x000fe200078e0007 */
[----:B------:R-:W-:Y:S02]  /*04b0*/  IADD3.X R11, PT, PT, R9, UR5, RZ, P1, !PT ;  /* 0x00000005090b7c10 */ /* 0x000fe40008ffe4ff */
[----:B------:R-:W-:Y:S01]  /*04c0*/  IADD3 R8, P1, PT, R12, 0x20, RZ ;  /* 0x000000200c087810 */ /* 0x000fe20007f3e0ff */
[----:B------:R-:W-:Y:S02]  /*04d0*/  IMAD.X R9, RZ, RZ, R9, P2 ;  /* 0x000000ffff097224 */ /* 0x000fe400010e0609 */
[----:B------:R0:W-:Y:S02]  /*04e0*/  STG.E.S8 desc[UR6][R10.64], RZ ;  /* 0x000000ff0a007986 */ /* 0x0001e4000c101306 */
[----:B------:R-:W-:Y:S01]  /*04f0*/  IMAD.X R7, RZ, RZ, R13, P1 ;  /* 0x000000ffff077224 */ /* 0x000fe200008e060d */
[----:B------:R-:W-:Y:S01]  /*0500*/  ISETP.GE.U32.AND P1, PT, R8, R15, PT ;  /* 0x0000000f0800720c */ /* 0x000fe20003f26070 */
[----:B------:R0:W-:Y:S03]  /*0510*/  STG.E.64 desc[UR6][R12.64], R2 ;  /* 0x000000020c007986 */ /* 0x0001e6000c101b06 */
[----:B------:R-:W-:Y:S01]  /*0520*/  ISETP.GE.AND.EX P1, PT, R7, R14, PT, P1 ;  /* 0x0000000e0700720c */ /* 0x000fe20003f26310 */
[----:B------:R0:W-:Y:S04]  /*0530*/  STG.E.S8 desc[UR6][R10.64+0x1], RZ ;  /* 0x000001ff0a007986 */ /* 0x0001e8000c101306 */
[----:B------:R0:W-:Y:S04]  /*0540*/  STG.E.64 desc[UR6][R12.64+0x8], R2 ;  /* 0x000008020c007986 */ /* 0x0001e8000c101b06 */
[----:B------:R0:W-:Y:S04]  /*0550*/  STG.E.S8 desc[UR6][R10.64+0x2], RZ ;  /* 0x000002ff0a007986 */ /* 0x0001e8000c101306 */
[----:B------:R0:W-:Y:S04]  /*0560*/  STG.E.64 desc[UR6][R12.64+0x10], R2 ;  /* 0x000010020c007986 */ /* 0x0001e8000c101b06 */
[----:B------:R0:W-:Y:S04]  /*0570*/  STG.E.S8 desc[UR6][R10.64+0x3], RZ ;  /* 0x000003ff0a007986 */ /* 0x0001e8000c101306 */
[----:B------:R0:W-:Y:S01]  /*0580*/  STG.E.64 desc[UR6][R12.64+0x18], R2 ;  /* 0x000018020c007986 */ /* 0x0001e2000c101b06 */
[----:B------:R-:W-:Y:S05]  /*0590*/  @!P1 BRA `(.L_x_17) ;  /* 0xfffffffc00b49947 */ /* 0x000fea000383ffff */
.L_x_16:
[----:B------:R-:W-:Y:S05]  /*05a0*/  BSYNC.RECONVERGENT B0 ;  /* 0x0000000000007941 */ /* 0x000fea0003800200 */
.L_x_15:
[----:B0-----:R-:W-:Y:S01]  /*05b0*/  IADD3 R10, P2, PT, -R8, R4, RZ ;  /* 0x00000004080a7210 */ /* 0x001fe20007f5e1ff */
[----:B------:R-:W0:Y:S01]  /*05c0*/  LDCU.64 UR8, c[0x0][0x390] ;  /* 0x00007200ff0877ac */ /* 0x000e220008000a00 */
[----:B------:R-:W-:Y:S02]  /*05d0*/  BSSY.RECONVERGENT B0, `(.L_x_18) ;  /* 0x0000013000007945 */ /* 0x000fe40003800200 */
[----:B------:R-:W-:Y:S01]  /*05e0*/  ISETP.GT.U32.AND P1, PT, R10, 0x8, PT ;  /* 0x000000080a00780c */ /* 0x000fe20003f24070 */
[----:B------:R-:W-:-:S05]  /*05f0*/  IMAD.X R10, R0, 0x1, ~R7, P2 ;  /* 0x00000001000a7824 */ /* 0x000fca00010e0e07 */
[----:B------:R-:W-:-:S13]  /*0600*/  ISETP.GT.AND.EX P1, PT, R10, RZ, PT, P1 ;  /* 0x000000ff0a00720c */ /* 0x000fda0003f24310 */
[----:B0-----:R-:W-:Y:S05]  /*0610*/  @!P1 BRA `(.L_x_19) ;  /* 0x0000000000389947 */ /* 0x001fea0003800000 */
        /* <DEDUP_REMOVED lines=11> */
[----:B------:R0:W-:Y:S04]  /*06d0*/  STG.E.64 desc[UR6][R12.64], R2 ;  /* 0x000000020c007986 */ /* 0x0001e8000c101b06 */
[----:B------:R0:W-:Y:S04]  /*06e0*/  STG.E.S8 desc[UR6][R10.64+0x1], RZ ;  /* 0x000001ff0a007986 */ /* 0x0001e8000c101306 */
[----:B------:R0:W-:Y:S02]  /*06f0*/  STG.E.64 desc[UR6][R12.64+0x8], R2 ;  /* 0x000008020c007986 */ /* 0x0001e4000c101b06 */
.L_x_19:
[----:B------:R-:W-:Y:S05]  /*0700*/  BSYNC.RECONVERGENT B0 ;  /* 0x0000000000007941 */ /* 0x000fea0003800200 */
.L_x_18:
[----:B------:R-:W-:-:S04]  /*0710*/  ISETP.NE.U32.AND P1, PT, R8, R4, PT ;  /* 0x000000040800720c */ /* 0x000fc80003f25070 */
[----:B------:R-:W-:-:S13]  /*0720*/  ISETP.NE.U32.OR.EX P0, PT, R7, R0, P0, P1 ;  /* 0x000000000700720c */ /* 0x000fda0000705510 */
[----:B------:R-:W-:Y:S05]  /*0730*/  @!P0 EXIT ;  /* 0x000000000000894d */ /* 0x000fea0003800000 */
.L_x_20:
        /* <DEDUP_REMOVED lines=9> */
[----:B------:R-:W-:Y:S01]  /*07d0*/  ISETP.NE.U32.AND P0, PT, R8, R4, PT ;  /* 0x000000040800720c */ /* 0x000fe20003f05070 */
[----:B------:R1:W-:Y:S03]  /*07e0*/  STG.E.64 desc[UR6][R10.64], R2 ;  /* 0x000000020a007986 */ /* 0x0003e6000c101b06 */
[----:B------:R-:W-:-:S13]  /*07f0*/  ISETP.NE.U32.AND.EX P0, PT, R7, R0, PT, P0 ;  /* 0x000000000700720c */ /* 0x000fda0003f05100 */
[----:B-1----:R-:W-:Y:S05]  /*0800*/  @P0 BRA `(.L_x_20) ;  /* 0xfffffffc00cc0947 */ /* 0x002fea000383ffff */
[----:B------:R-:W-:Y:S05]  /*0810*/  EXIT ;  /* 0x000000000000794d */ /* 0x000fea0003800000 */
.L_x_21:
        /* <DEDUP_REMOVED lines=14> */
.L_x_25:


//--------------------- .nv.shared.reserved.0     --------------------------
	.section	.nv.shared.reserved.0,"aw",@nobits
	.weak		__nv_reservedSMEM_offset_0_alias
	.size		__nv_reservedSMEM_offset_0_alias, 0, 64
	.other		__nv_reservedSMEM_offset_0_alias,@"STO_CUDA_RESERVED_SHARED STV_DEFAULT"
__nv_reservedSMEM_offset_0_alias:
	.zero		0
	.zero		64


//--------------------- .nv.constant0._Z22kernel_pointer_jumpingPmS_j --------------------------
	.section	.nv.constant0._Z22kernel_pointer_jumpingPmS_j,"a",@progbits
	.sectionflags	@""
	.align	4
.nv.constant0._Z22kernel_pointer_jumpingPmS_j:
	.zero		916


//--------------------- .nv.constant0._Z13kernel_updatePmS_j --------------------------
	.section	.nv.constant0._Z13kernel_updatePmS_j,"a",@progbits
	.sectionflags	@""
	.align	4
.nv.constant0._Z13kernel_updatePmS_j:
	.zero		916


//--------------------- .nv.constant0._Z14kernel_hookingPmS_PbS_S0_j9cudaGraph --------------------------
	.section	.nv.constant0._Z14kernel_hookingPmS_PbS_S0_j9cudaGraph,"a",@progbits
	.sectionflags	@""
	.align	4
.nv.constant0._Z14kernel_hookingPmS_PbS_S0_j9cudaGraph:
	.zero		976


//--------------------- .nv.constant0._Z10initializePmS_PbS_9cudaGraph --------------------------
	.section	.nv.constant0._Z10initializePmS_PbS_9cudaGraph,"a",@progbits
	.sectionflags	@""
	.align	4
.nv.constant0._Z10initializePmS_PbS_9cudaGraph:
	.zero		960


//--------------------- SYMBOLS --------------------------

	.type		.nv.reservedSmem.offset0,@object
	.size		.nv.reservedSmem.offset0,0x4
